//
// Generated by NVIDIA NVVM Compiler
//
// Compiler Build ID: CL-36424714
// Cuda compilation tools, release 13.0, V13.0.88
// Based on NVVM 20.0.0
//

.version 9.0
.target sm_100
.address_size 64

	// .globl	_Z15run_single_stepPviP3CSRS_PiS_S2_S2_S2_
.extern .func  (.param .b32 func_retval0) vprintf
(
	.param .b64 vprintf_param_0,
	.param .b64 vprintf_param_1
)
;
.extern .func __assertfail
(
	.param .b64 __assertfail_param_0,
	.param .b64 __assertfail_param_1,
	.param .b32 __assertfail_param_2,
	.param .b64 __assertfail_param_3,
	.param .b64 __assertfail_param_4
)
;
.global .align 1 .b8 __unnamed_1[33] = {105, 110, 116, 32, 67, 83, 82, 58, 58, 103, 101, 116, 95, 115, 116, 97, 114, 116, 95, 101, 100, 103, 101, 95, 105, 100, 120, 40, 105, 110, 116, 41};
.global .align 1 .b8 __unnamed_2[31] = {105, 110, 116, 32, 67, 83, 82, 58, 58, 103, 101, 116, 95, 101, 110, 100, 95, 101, 100, 103, 101, 95, 105, 100, 120, 40, 105, 110, 116, 41};
.global .align 1 .b8 __unnamed_3[31] = {118, 111, 105, 100, 32, 86, 101, 114, 116, 101, 120, 69, 109, 98, 101, 100, 100, 105, 110, 103, 58, 58, 115, 101, 116, 40, 105, 110, 116, 41};
.global .align 1 .b8 __unnamed_4[33] = {118, 111, 105, 100, 32, 86, 101, 114, 116, 101, 120, 69, 109, 98, 101, 100, 100, 105, 110, 103, 58, 58, 114, 101, 115, 101, 116, 40, 105, 110, 116, 41};
.global .align 1 .b8 __unnamed_5[85] = {118, 111, 105, 100, 32, 114, 117, 110, 95, 115, 105, 110, 103, 108, 101, 95, 115, 116, 101, 112, 40, 118, 111, 105, 100, 32, 42, 44, 32, 105, 110, 116, 44, 32, 67, 83, 82, 32, 42, 44, 32, 118, 111, 105, 100, 32, 42, 44, 32, 105, 110, 116, 32, 42, 44, 32, 118, 111, 105, 100, 32, 42, 44, 32, 105, 110, 116, 32, 42, 44, 32, 105, 110, 116, 32, 42, 44, 32, 105, 110, 116, 32, 42, 41};
// _ZZ15run_single_stepPviP3CSRS_PiS_S2_S2_S2_E7changes has been demoted
// _ZZ15run_single_stepPviP3CSRS_PiS_S2_S2_S2_E18changed_thread_ids has been demoted
// _ZZ15run_single_stepPviP3CSRS_PiS_S2_S2_S2_E12n_extensions has been demoted
.global .align 1 .b8 $str$3[6] = {102, 97, 108, 115, 101};
.global .align 1 .b8 $str$4[27] = {47, 116, 109, 112, 47, 115, 97, 115, 115, 95, 99, 117, 95, 95, 56, 50, 104, 113, 115, 97, 50, 47, 107, 46, 99, 117};
.global .align 1 .b8 $str$5[42] = {110, 95, 101, 120, 116, 101, 110, 115, 105, 111, 110, 115, 91, 119, 97, 114, 112, 95, 105, 100, 93, 32, 110, 111, 116, 32, 122, 101, 114, 111, 32, 98, 117, 116, 32, 105, 115, 32, 37, 100, 10};
.global .align 1 .b8 $str$6[32] = {72, 101, 108, 108, 111, 32, 102, 114, 111, 109, 32, 98, 108, 111, 99, 107, 32, 37, 100, 44, 32, 116, 104, 114, 101, 97, 100, 32, 37, 100, 10};
.global .align 1 .b8 $str$7[41] = {118, 101, 114, 116, 101, 120, 95, 105, 100, 32, 60, 32, 110, 95, 118, 101, 114, 116, 105, 99, 101, 115, 32, 38, 38, 32, 48, 32, 60, 61, 32, 118, 101, 114, 116, 101, 120, 95, 105, 100};
.global .align 1 .b8 $str$10[25] = {105, 110, 100, 101, 120, 32, 62, 61, 32, 48, 32, 97, 110, 100, 32, 105, 110, 100, 101, 120, 32, 60, 32, 78};

.visible .entry _Z15run_single_stepPviP3CSRS_PiS_S2_S2_S2_(
	.param .u64 .ptr .align 1 _Z15run_single_stepPviP3CSRS_PiS_S2_S2_S2__param_0,
	.param .u32 _Z15run_single_stepPviP3CSRS_PiS_S2_S2_S2__param_1,
	.param .u64 .ptr .align 1 _Z15run_single_stepPviP3CSRS_PiS_S2_S2_S2__param_2,
	.param .u64 .ptr .align 1 _Z15run_single_stepPviP3CSRS_PiS_S2_S2_S2__param_3,
	.param .u64 .ptr .align 1 _Z15run_single_stepPviP3CSRS_PiS_S2_S2_S2__param_4,
	.param .u64 .ptr .align 1 _Z15run_single_stepPviP3CSRS_PiS_S2_S2_S2__param_5,
	.param .u64 .ptr .align 1 _Z15run_single_stepPviP3CSRS_PiS_S2_S2_S2__param_6,
	.param .u64 .ptr .align 1 _Z15run_single_stepPviP3CSRS_PiS_S2_S2_S2__param_7,
	.param .u64 .ptr .align 1 _Z15run_single_stepPviP3CSRS_PiS_S2_S2_S2__param_8
)
{
	.local .align 8 .b8 	__local_depot0[424];
	.reg .b64 	%SP;
	.reg .b64 	%SPL;
	.reg .pred 	%p<57>;
	.reg .b16 	%rs<43>;
	.reg .b32 	%r<154>;
	.reg .b64 	%rd<193>;
	// demoted variable
	.shared .align 4 .b8 _ZZ15run_single_stepPviP3CSRS_PiS_S2_S2_S2_E7changes[384];
	// demoted variable
	.shared .align 4 .b8 _ZZ15run_single_stepPviP3CSRS_PiS_S2_S2_S2_E18changed_thread_ids[384];
	// demoted variable
	.shared .align 4 .b8 _ZZ15run_single_stepPviP3CSRS_PiS_S2_S2_S2_E12n_extensions[12];
	mov.u64 	%SPL, __local_depot0;
	cvta.local.u64 	%SP, %SPL;
	ld.param.u64 	%rd34, [_Z15run_single_stepPviP3CSRS_PiS_S2_S2_S2__param_0];
	ld.param.u32 	%r40, [_Z15run_single_stepPviP3CSRS_PiS_S2_S2_S2__param_1];
	ld.param.u64 	%rd37, [_Z15run_single_stepPviP3CSRS_PiS_S2_S2_S2__param_2];
	ld.param.u64 	%rd38, [_Z15run_single_stepPviP3CSRS_PiS_S2_S2_S2__param_3];
	ld.param.u64 	%rd39, [_Z15run_single_stepPviP3CSRS_PiS_S2_S2_S2__param_5];
	ld.param.u64 	%rd36, [_Z15run_single_stepPviP3CSRS_PiS_S2_S2_S2__param_6];
	cvta.to.global.u64 	%rd1, %rd39;
	cvta.to.global.u64 	%rd2, %rd38;
	cvta.to.global.u64 	%rd3, %rd37;
	add.u64 	%rd4, %SPL, 0;
	mov.u32 	%r41, %ctaid.x;
	mov.u32 	%r42, %ntid.x;
	mov.u32 	%r1, %tid.x;
	mad.lo.s32 	%r2, %r41, %r42, %r1;
	setp.ge.s32 	%p3, %r2, %r40;
	@%p3 bra 	$L__BB0_79;
	cvta.to.global.u64 	%rd42, %rd34;
	shr.u32 	%r3, %r1, 5;
	and.b32  	%r4, %r1, 992;
	mul.wide.s32 	%rd43, %r2, 414;
	add.s64 	%rd5, %rd42, %rd43;
	mov.b64 	%rd186, 0;
$L__BB0_2:
	add.s64 	%rd44, %rd5, %rd186;
	ld.global.u8 	%rs8, [%rd44];
	add.s64 	%rd45, %rd4, %rd186;
	st.local.u8 	[%rd45], %rs8;
	add.s64 	%rd7, %rd186, 1;
	setp.lt.u64 	%p4, %rd186, 413;
	mov.u64 	%rd186, %rd7;
	@%p4 bra 	$L__BB0_2;
	shl.b32 	%r44, %r3, 2;
	mov.u32 	%r45, _ZZ15run_single_stepPviP3CSRS_PiS_S2_S2_S2_E12n_extensions;
	add.s32 	%r5, %r45, %r44;
	mov.b32 	%r144, 0;
	st.shared.u32 	[%r5], %r144;
	add.s64 	%rd8, %rd3, 26496;
	cvta.to.global.u64 	%rd9, %rd36;
	and.b32  	%r6, %r1, 31;
$L__BB0_4:
	ld.global.u32 	%r46, [%rd3+44644];
	setp.lt.s32 	%p5, %r144, %r46;
	@%p5 bra 	$L__BB0_6;
	mov.u64 	%rd46, $str$7;
	cvta.global.u64 	%rd47, %rd46;
	mov.u64 	%rd48, $str$4;
	cvta.global.u64 	%rd49, %rd48;
	mov.u64 	%rd50, __unnamed_1;
	cvta.global.u64 	%rd51, %rd50;
	{ // callseq 0, 0
	.param .b64 param0;
	st.param.b64 	[param0], %rd47;
	.param .b64 param1;
	st.param.b64 	[param1], %rd49;
	.param .b32 param2;
	st.param.b32 	[param2], 155;
	.param .b64 param3;
	st.param.b64 	[param3], %rd51;
	.param .b64 param4;
	st.param.b64 	[param4], 1;
	call.uni 
	__assertfail, 
	(
	param0, 
	param1, 
	param2, 
	param3, 
	param4
	);
	} // callseq 0
$L__BB0_6:
	mul.wide.u32 	%rd52, %r144, 8;
	add.s64 	%rd53, %rd3, %rd52;
	add.s64 	%rd10, %rd53, 4;
	ld.global.s16 	%r149, [%rd53+4];
$L__BB0_7:
	ld.global.u32 	%r47, [%rd3+44644];
	setp.lt.s32 	%p6, %r144, %r47;
	@%p6 bra 	$L__BB0_9;
	mov.u64 	%rd54, $str$7;
	cvta.global.u64 	%rd55, %rd54;
	mov.u64 	%rd56, $str$4;
	cvta.global.u64 	%rd57, %rd56;
	mov.u64 	%rd58, __unnamed_2;
	cvta.global.u64 	%rd59, %rd58;
	{ // callseq 1, 0
	.param .b64 param0;
	st.param.b64 	[param0], %rd55;
	.param .b64 param1;
	st.param.b64 	[param1], %rd57;
	.param .b32 param2;
	st.param.b32 	[param2], 162;
	.param .b64 param3;
	st.param.b64 	[param3], %rd59;
	.param .b64 param4;
	st.param.b64 	[param4], 1;
	call.uni 
	__assertfail, 
	(
	param0, 
	param1, 
	param2, 
	param3, 
	param4
	);
	} // callseq 1
$L__BB0_9:
	ld.global.s16 	%r48, [%rd10+2];
	setp.gt.s32 	%p8, %r149, %r48;
	mov.pred 	%p56, 0;
	@%p8 bra 	$L__BB0_35;
	mul.wide.s32 	%rd60, %r149, 2;
	add.s64 	%rd61, %rd3, %rd60;
	ld.global.u16 	%rs1, [%rd61+26496];
	cvt.s32.s16 	%r10, %rs1;
	shr.u32 	%r49, %r144, 3;
	cvt.u64.u32 	%rd62, %r49;
	add.s64 	%rd63, %rd4, %rd62;
	ld.local.u8 	%r50, [%rd63];
	and.b32  	%r51, %r144, 7;
	shr.u32 	%r52, %r50, %r51;
	and.b32  	%r53, %r52, 1;
	setp.eq.b32 	%p9, %r53, 1;
	not.pred 	%p10, %p9;
	@%p10 bra 	$L__BB0_32;
	shr.s16 	%rs9, %rs1, 15;
	shr.u16 	%rs10, %rs9, 13;
	add.s16 	%rs11, %rs1, %rs10;
	shr.s16 	%rs12, %rs11, 3;
	cvt.s64.s16 	%rd64, %rs12;
	add.s64 	%rd11, %rd4, %rd64;
	ld.local.u8 	%rs2, [%rd11];
	and.b16  	%rs13, %rs1, 7;
	cvt.u32.u16 	%r54, %rs13;
	mov.b16 	%rs14, 1;
	shl.b16 	%rs3, %rs14, %r54;
	and.b16  	%rs15, %rs3, %rs2;
	setp.ne.s16 	%p11, %rs15, 0;
	@%p11 bra 	$L__BB0_32;
	setp.lt.u16 	%p12, %rs1, 3312;
	@%p12 bra 	$L__BB0_14;
	mov.u64 	%rd65, $str$10;
	cvta.global.u64 	%rd66, %rd65;
	mov.u64 	%rd67, $str$4;
	cvta.global.u64 	%rd68, %rd67;
	mov.u64 	%rd69, __unnamed_3;
	cvta.global.u64 	%rd70, %rd69;
	{ // callseq 2, 0
	.param .b64 param0;
	st.param.b64 	[param0], %rd66;
	.param .b64 param1;
	st.param.b64 	[param1], %rd68;
	.param .b32 param2;
	st.param.b32 	[param2], 268;
	.param .b64 param3;
	st.param.b64 	[param3], %rd70;
	.param .b64 param4;
	st.param.b64 	[param4], 1;
	call.uni 
	__assertfail, 
	(
	param0, 
	param1, 
	param2, 
	param3, 
	param4
	);
	} // callseq 2
$L__BB0_14:
	or.b16  	%rs4, %rs2, %rs3;
	st.local.u8 	[%rd11], %rs4;
	mov.b32 	%r146, 0;
$L__BB0_15:
	shr.u32 	%r56, %r146, 3;
	cvt.u64.u32 	%rd71, %r56;
	add.s64 	%rd72, %rd4, %rd71;
	ld.local.u8 	%r57, [%rd72];
	and.b32  	%r58, %r146, 7;
	shr.u32 	%r59, %r57, %r58;
	and.b32  	%r60, %r59, 1;
	setp.eq.b32 	%p13, %r60, 1;
	not.pred 	%p14, %p13;
	@%p14 bra 	$L__BB0_27;
	mul.wide.u32 	%rd73, %r146, 8;
	add.s64 	%rd74, %rd3, %rd73;
	add.s64 	%rd12, %rd74, 4;
	mov.b32 	%r147, 0;
$L__BB0_17:
	setp.eq.s32 	%p15, %r146, %r147;
	@%p15 bra 	$L__BB0_26;
	shr.u32 	%r62, %r147, 3;
	cvt.u64.u32 	%rd75, %r62;
	add.s64 	%rd76, %rd4, %rd75;
	ld.local.u8 	%r63, [%rd76];
	and.b32  	%r64, %r147, 7;
	shr.u32 	%r65, %r63, %r64;
	and.b32  	%r66, %r65, 1;
	setp.eq.b32 	%p16, %r66, 1;
	not.pred 	%p17, %p16;
	@%p17 bra 	$L__BB0_26;
	ld.global.u32 	%r67, [%rd3+44644];
	setp.lt.s32 	%p18, %r146, %r67;
	@%p18 bra 	$L__BB0_21;
	mov.u64 	%rd77, $str$7;
	cvta.global.u64 	%rd78, %rd77;
	mov.u64 	%rd79, $str$4;
	cvta.global.u64 	%rd80, %rd79;
	mov.u64 	%rd81, __unnamed_1;
	cvta.global.u64 	%rd82, %rd81;
	{ // callseq 3, 0
	.param .b64 param0;
	st.param.b64 	[param0], %rd78;
	.param .b64 param1;
	st.param.b64 	[param1], %rd80;
	.param .b32 param2;
	st.param.b32 	[param2], 155;
	.param .b64 param3;
	st.param.b64 	[param3], %rd82;
	.param .b64 param4;
	st.param.b64 	[param4], 1;
	call.uni 
	__assertfail, 
	(
	param0, 
	param1, 
	param2, 
	param3, 
	param4
	);
	} // callseq 3
$L__BB0_21:
	ld.global.s16 	%r148, [%rd12];
$L__BB0_22:
	ld.global.u32 	%r68, [%rd3+44644];
	setp.lt.s32 	%p19, %r146, %r68;
	@%p19 bra 	$L__BB0_24;
	mov.u64 	%rd83, $str$7;
	cvta.global.u64 	%rd84, %rd83;
	mov.u64 	%rd85, $str$4;
	cvta.global.u64 	%rd86, %rd85;
	mov.u64 	%rd87, __unnamed_2;
	cvta.global.u64 	%rd88, %rd87;
	{ // callseq 4, 0
	.param .b64 param0;
	st.param.b64 	[param0], %rd84;
	.param .b64 param1;
	st.param.b64 	[param1], %rd86;
	.param .b32 param2;
	st.param.b32 	[param2], 162;
	.param .b64 param3;
	st.param.b64 	[param3], %rd88;
	.param .b64 param4;
	st.param.b64 	[param4], 1;
	call.uni 
	__assertfail, 
	(
	param0, 
	param1, 
	param2, 
	param3, 
	param4
	);
	} // callseq 4
$L__BB0_24:
	ld.global.s16 	%r69, [%rd12+2];
	setp.gt.s32 	%p20, %r148, %r69;
	@%p20 bra 	$L__BB0_29;
	mul.wide.s32 	%rd89, %r148, 2;
	add.s64 	%rd90, %rd8, %rd89;
	ld.global.s16 	%r70, [%rd90];
	setp.ne.s32 	%p21, %r147, %r70;
	add.s32 	%r148, %r148, 1;
	@%p21 bra 	$L__BB0_22;
$L__BB0_26:
	add.s32 	%r147, %r147, 1;
	setp.ne.s32 	%p22, %r147, 3312;
	@%p22 bra 	$L__BB0_17;
$L__BB0_27:
	add.s32 	%r146, %r146, 1;
	setp.ne.s32 	%p23, %r146, 3312;
	@%p23 bra 	$L__BB0_15;
	atom.shared.add.u32 	%r71, [%r5], 1;
	add.s32 	%r72, %r71, %r4;
	shl.b32 	%r73, %r72, 2;
	mov.u32 	%r74, _ZZ15run_single_stepPviP3CSRS_PiS_S2_S2_S2_E7changes;
	add.s32 	%r75, %r74, %r73;
	st.shared.u32 	[%r75], %r10;
	mov.u32 	%r76, _ZZ15run_single_stepPviP3CSRS_PiS_S2_S2_S2_E18changed_thread_ids;
	add.s32 	%r77, %r76, %r73;
	st.shared.u32 	[%r77], %r2;
$L__BB0_29:
	setp.lt.u16 	%p24, %rs1, 3312;
	@%p24 bra 	$L__BB0_31;
	mov.u64 	%rd91, $str$10;
	cvta.global.u64 	%rd92, %rd91;
	mov.u64 	%rd93, $str$4;
	cvta.global.u64 	%rd94, %rd93;
	mov.u64 	%rd95, __unnamed_4;
	cvta.global.u64 	%rd96, %rd95;
	{ // callseq 5, 0
	.param .b64 param0;
	st.param.b64 	[param0], %rd92;
	.param .b64 param1;
	st.param.b64 	[param1], %rd94;
	.param .b32 param2;
	st.param.b32 	[param2], 291;
	.param .b64 param3;
	st.param.b64 	[param3], %rd96;
	.param .b64 param4;
	st.param.b64 	[param4], 1;
	call.uni 
	__assertfail, 
	(
	param0, 
	param1, 
	param2, 
	param3, 
	param4
	);
	} // callseq 5
$L__BB0_31:
	shr.u32 	%r78, %r10, 29;
	add.s32 	%r79, %r10, %r78;
	and.b32  	%r80, %r79, -8;
	sub.s32 	%r81, %r10, %r80;
	mov.b64 	%rd97, 1;
	shl.b64 	%rd98, %rd97, %r81;
	cvt.u16.u64 	%rs16, %rd98;
	not.b16 	%rs17, %rs16;
	and.b16  	%rs18, %rs4, %rs17;
	st.local.u8 	[%rd11], %rs18;
$L__BB0_32:
	ld.global.u32 	%r82, [%rd3+44644];
	setp.lt.s32 	%p25, %r144, %r82;
	@%p25 bra 	$L__BB0_34;
	mov.u64 	%rd99, $str$7;
	cvta.global.u64 	%rd100, %rd99;
	mov.u64 	%rd101, $str$4;
	cvta.global.u64 	%rd102, %rd101;
	mov.u64 	%rd103, __unnamed_2;
	cvta.global.u64 	%rd104, %rd103;
	{ // callseq 6, 0
	.param .b64 param0;
	st.param.b64 	[param0], %rd100;
	.param .b64 param1;
	st.param.b64 	[param1], %rd102;
	.param .b32 param2;
	st.param.b32 	[param2], 162;
	.param .b64 param3;
	st.param.b64 	[param3], %rd104;
	.param .b64 param4;
	st.param.b64 	[param4], 1;
	call.uni 
	__assertfail, 
	(
	param0, 
	param1, 
	param2, 
	param3, 
	param4
	);
	} // callseq 6
$L__BB0_34:
	ld.global.s16 	%r83, [%rd10+2];
	setp.lt.s32 	%p56, %r149, %r83;
	add.s32 	%r149, %r149, 1;
$L__BB0_35:
	ld.shared.u32 	%r20, [%r5];
	setp.lt.u32 	%p26, %r20, 33;
	@%p26 bra 	$L__BB0_37;
	mov.u64 	%rd105, $str$3;
	cvta.global.u64 	%rd106, %rd105;
	mov.u64 	%rd107, $str$4;
	cvta.global.u64 	%rd108, %rd107;
	mov.u64 	%rd109, __unnamed_5;
	cvta.global.u64 	%rd110, %rd109;
	{ // callseq 7, 0
	.param .b64 param0;
	st.param.b64 	[param0], %rd106;
	.param .b64 param1;
	st.param.b64 	[param1], %rd108;
	.param .b32 param2;
	st.param.b32 	[param2], 613;
	.param .b64 param3;
	st.param.b64 	[param3], %rd110;
	.param .b64 param4;
	st.param.b64 	[param4], 1;
	call.uni 
	__assertfail, 
	(
	param0, 
	param1, 
	param2, 
	param3, 
	param4
	);
	} // callseq 7
$L__BB0_37:
	setp.ne.s32 	%p27, %r6, 0;
	setp.lt.s32 	%p28, %r20, 1;
	or.pred  	%p29, %p27, %p28;
	@%p29 bra 	$L__BB0_39;
	ld.param.u64 	%rd185, [_Z15run_single_stepPviP3CSRS_PiS_S2_S2_S2__param_4];
	mov.b32 	%r85, 0;
	st.shared.u32 	[%r5], %r85;
	cvta.to.global.u64 	%rd111, %rd185;
	atom.global.add.u32 	%r151, [%rd111], %r20;
	atom.global.add.u32 	%r150, [%rd9], %r20;
	bra.uni 	$L__BB0_40;
$L__BB0_39:
	setp.lt.s32 	%p30, %r20, 1;
	mov.b32 	%r150, 0;
	mov.u32 	%r151, %r150;
	@%p30 bra 	$L__BB0_75;
$L__BB0_40:
	setp.lt.s32 	%p31, %r20, 1;
	// begin inline asm
	activemask.b32 %r86;
	// end inline asm
	shfl.sync.idx.b32	%r25|%p32, %r151, 0, 31, %r86;
	// begin inline asm
	activemask.b32 %r87;
	// end inline asm
	shfl.sync.idx.b32	%r26|%p33, %r150, 0, 31, %r87;
	@%p31 bra 	$L__BB0_75;
	setp.eq.s32 	%p34, %r20, 1;
	mov.b32 	%r153, 0;
	@%p34 bra 	$L__BB0_64;
	and.b32  	%r153, %r20, 2147483646;
	mov.b32 	%r152, 0;
$L__BB0_43:
	add.s32 	%r90, %r152, %r4;
	shl.b32 	%r91, %r90, 2;
	mov.u32 	%r92, _ZZ15run_single_stepPviP3CSRS_PiS_S2_S2_S2_E18changed_thread_ids;
	add.s32 	%r29, %r92, %r91;
	ld.shared.u32 	%r93, [%r29];
	setp.ne.s32 	%p35, %r93, %r2;
	mov.u32 	%r94, _ZZ15run_single_stepPviP3CSRS_PiS_S2_S2_S2_E7changes;
	add.s32 	%r30, %r94, %r91;
	@%p35 bra 	$L__BB0_53;
	ld.shared.u32 	%r31, [%r30];
	setp.lt.u32 	%p36, %r31, 3312;
	@%p36 bra 	$L__BB0_46;
	mov.u64 	%rd112, $str$10;
	cvta.global.u64 	%rd113, %rd112;
	mov.u64 	%rd114, $str$4;
	cvta.global.u64 	%rd115, %rd114;
	mov.u64 	%rd116, __unnamed_3;
	cvta.global.u64 	%rd117, %rd116;
	{ // callseq 8, 0
	.param .b64 param0;
	st.param.b64 	[param0], %rd113;
	.param .b64 param1;
	st.param.b64 	[param1], %rd115;
	.param .b32 param2;
	st.param.b32 	[param2], 268;
	.param .b64 param3;
	st.param.b64 	[param3], %rd117;
	.param .b64 param4;
	st.param.b64 	[param4], 1;
	call.uni 
	__assertfail, 
	(
	param0, 
	param1, 
	param2, 
	param3, 
	param4
	);
	} // callseq 8
$L__BB0_46:
	shr.s32 	%r95, %r31, 31;
	shr.u32 	%r96, %r95, 29;
	add.s32 	%r97, %r31, %r96;
	shr.s32 	%r98, %r97, 3;
	cvt.s64.s32 	%rd119, %r98;
	add.s64 	%rd13, %rd4, %rd119;
	ld.local.u8 	%rs19, [%rd13];
	and.b32  	%r99, %r31, 7;
	mov.b16 	%rs20, 1;
	shl.b16 	%rs21, %rs20, %r99;
	or.b16  	%rs5, %rs19, %rs21;
	st.local.u8 	[%rd13], %rs5;
	add.s32 	%r100, %r152, %r25;
	mul.wide.u32 	%rd120, %r100, 414;
	add.s64 	%rd14, %rd2, %rd120;
	mov.b64 	%rd187, 0;
$L__BB0_47:
	add.s64 	%rd121, %rd4, %rd187;
	ld.local.u8 	%rs22, [%rd121];
	add.s64 	%rd122, %rd14, %rd187;
	st.global.u8 	[%rd122], %rs22;
	add.s64 	%rd16, %rd187, 1;
	setp.lt.u64 	%p37, %rd187, 413;
	mov.u64 	%rd187, %rd16;
	@%p37 bra 	$L__BB0_47;
	add.s32 	%r101, %r152, %r26;
	mul.wide.u32 	%rd124, %r101, 414;
	add.s64 	%rd17, %rd1, %rd124;
	mov.b64 	%rd188, 0;
$L__BB0_49:
	add.s64 	%rd125, %rd4, %rd188;
	ld.local.u8 	%rs23, [%rd125];
	add.s64 	%rd126, %rd17, %rd188;
	st.global.u8 	[%rd126], %rs23;
	add.s64 	%rd19, %rd188, 1;
	setp.lt.u64 	%p38, %rd188, 413;
	mov.u64 	%rd188, %rd19;
	@%p38 bra 	$L__BB0_49;
	@%p36 bra 	$L__BB0_52;
	mov.u64 	%rd127, $str$10;
	cvta.global.u64 	%rd128, %rd127;
	mov.u64 	%rd129, $str$4;
	cvta.global.u64 	%rd130, %rd129;
	mov.u64 	%rd131, __unnamed_4;
	cvta.global.u64 	%rd132, %rd131;
	{ // callseq 9, 0
	.param .b64 param0;
	st.param.b64 	[param0], %rd128;
	.param .b64 param1;
	st.param.b64 	[param1], %rd130;
	.param .b32 param2;
	st.param.b32 	[param2], 291;
	.param .b64 param3;
	st.param.b64 	[param3], %rd132;
	.param .b64 param4;
	st.param.b64 	[param4], 1;
	call.uni 
	__assertfail, 
	(
	param0, 
	param1, 
	param2, 
	param3, 
	param4
	);
	} // callseq 9
$L__BB0_52:
	shr.s32 	%r102, %r31, 31;
	shr.u32 	%r103, %r102, 29;
	add.s32 	%r104, %r31, %r103;
	and.b32  	%r105, %r104, -8;
	sub.s32 	%r106, %r31, %r105;
	mov.b64 	%rd133, 1;
	shl.b64 	%rd134, %rd133, %r106;
	cvt.u16.u64 	%rs24, %rd134;
	not.b16 	%rs25, %rs24;
	and.b16  	%rs26, %rs5, %rs25;
	st.local.u8 	[%rd13], %rs26;
$L__BB0_53:
	add.s32 	%r32, %r152, 1;
	ld.shared.u32 	%r107, [%r29+4];
	setp.ne.s32 	%p40, %r107, %r2;
	@%p40 bra 	$L__BB0_63;
	ld.shared.u32 	%r33, [%r30+4];
	setp.lt.u32 	%p41, %r33, 3312;
	@%p41 bra 	$L__BB0_56;
	mov.u64 	%rd135, $str$10;
	cvta.global.u64 	%rd136, %rd135;
	mov.u64 	%rd137, $str$4;
	cvta.global.u64 	%rd138, %rd137;
	mov.u64 	%rd139, __unnamed_3;
	cvta.global.u64 	%rd140, %rd139;
	{ // callseq 10, 0
	.param .b64 param0;
	st.param.b64 	[param0], %rd136;
	.param .b64 param1;
	st.param.b64 	[param1], %rd138;
	.param .b32 param2;
	st.param.b32 	[param2], 268;
	.param .b64 param3;
	st.param.b64 	[param3], %rd140;
	.param .b64 param4;
	st.param.b64 	[param4], 1;
	call.uni 
	__assertfail, 
	(
	param0, 
	param1, 
	param2, 
	param3, 
	param4
	);
	} // callseq 10
$L__BB0_56:
	shr.s32 	%r108, %r33, 31;
	shr.u32 	%r109, %r108, 29;
	add.s32 	%r110, %r33, %r109;
	shr.s32 	%r111, %r110, 3;
	cvt.s64.s32 	%rd142, %r111;
	add.s64 	%rd20, %rd4, %rd142;
	ld.local.u8 	%rs27, [%rd20];
	and.b32  	%r112, %r33, 7;
	mov.b16 	%rs28, 1;
	shl.b16 	%rs29, %rs28, %r112;
	or.b16  	%rs6, %rs27, %rs29;
	st.local.u8 	[%rd20], %rs6;
	add.s32 	%r113, %r32, %r25;
	mul.wide.u32 	%rd143, %r113, 414;
	add.s64 	%rd21, %rd2, %rd143;
	mov.b64 	%rd189, 0;
$L__BB0_57:
	add.s64 	%rd144, %rd4, %rd189;
	ld.local.u8 	%rs30, [%rd144];
	add.s64 	%rd145, %rd21, %rd189;
	st.global.u8 	[%rd145], %rs30;
	add.s64 	%rd23, %rd189, 1;
	setp.lt.u64 	%p42, %rd189, 413;
	mov.u64 	%rd189, %rd23;
	@%p42 bra 	$L__BB0_57;
	add.s32 	%r114, %r32, %r26;
	mul.wide.u32 	%rd147, %r114, 414;
	add.s64 	%rd24, %rd1, %rd147;
	mov.b64 	%rd190, 0;
$L__BB0_59:
	add.s64 	%rd148, %rd4, %rd190;
	ld.local.u8 	%rs31, [%rd148];
	add.s64 	%rd149, %rd24, %rd190;
	st.global.u8 	[%rd149], %rs31;
	add.s64 	%rd26, %rd190, 1;
	setp.lt.u64 	%p43, %rd190, 413;
	mov.u64 	%rd190, %rd26;
	@%p43 bra 	$L__BB0_59;
	@%p41 bra 	$L__BB0_62;
	mov.u64 	%rd150, $str$10;
	cvta.global.u64 	%rd151, %rd150;
	mov.u64 	%rd152, $str$4;
	cvta.global.u64 	%rd153, %rd152;
	mov.u64 	%rd154, __unnamed_4;
	cvta.global.u64 	%rd155, %rd154;
	{ // callseq 11, 0
	.param .b64 param0;
	st.param.b64 	[param0], %rd151;
	.param .b64 param1;
	st.param.b64 	[param1], %rd153;
	.param .b32 param2;
	st.param.b32 	[param2], 291;
	.param .b64 param3;
	st.param.b64 	[param3], %rd155;
	.param .b64 param4;
	st.param.b64 	[param4], 1;
	call.uni 
	__assertfail, 
	(
	param0, 
	param1, 
	param2, 
	param3, 
	param4
	);
	} // callseq 11
$L__BB0_62:
	shr.s32 	%r115, %r33, 31;
	shr.u32 	%r116, %r115, 29;
	add.s32 	%r117, %r33, %r116;
	and.b32  	%r118, %r117, -8;
	sub.s32 	%r119, %r33, %r118;
	mov.b64 	%rd156, 1;
	shl.b64 	%rd157, %rd156, %r119;
	cvt.u16.u64 	%rs32, %rd157;
	not.b16 	%rs33, %rs32;
	and.b16  	%rs34, %rs6, %rs33;
	st.local.u8 	[%rd20], %rs34;
$L__BB0_63:
	add.s32 	%r152, %r152, 2;
	setp.ne.s32 	%p45, %r152, %r153;
	@%p45 bra 	$L__BB0_43;
$L__BB0_64:
	and.b32  	%r120, %r20, 1;
	setp.eq.b32 	%p46, %r120, 1;
	not.pred 	%p47, %p46;
	@%p47 bra 	$L__BB0_75;
	add.s32 	%r36, %r153, %r4;
	shl.b32 	%r121, %r36, 2;
	mov.u32 	%r122, _ZZ15run_single_stepPviP3CSRS_PiS_S2_S2_S2_E18changed_thread_ids;
	add.s32 	%r123, %r122, %r121;
	ld.shared.u32 	%r124, [%r123];
	setp.ne.s32 	%p48, %r124, %r2;
	@%p48 bra 	$L__BB0_75;
	mov.u32 	%r126, _ZZ15run_single_stepPviP3CSRS_PiS_S2_S2_S2_E7changes;
	add.s32 	%r127, %r126, %r121;
	ld.shared.u32 	%r37, [%r127];
	setp.lt.u32 	%p49, %r37, 3312;
	@%p49 bra 	$L__BB0_68;
	mov.u64 	%rd158, $str$10;
	cvta.global.u64 	%rd159, %rd158;
	mov.u64 	%rd160, $str$4;
	cvta.global.u64 	%rd161, %rd160;
	mov.u64 	%rd162, __unnamed_3;
	cvta.global.u64 	%rd163, %rd162;
	{ // callseq 12, 0
	.param .b64 param0;
	st.param.b64 	[param0], %rd159;
	.param .b64 param1;
	st.param.b64 	[param1], %rd161;
	.param .b32 param2;
	st.param.b32 	[param2], 268;
	.param .b64 param3;
	st.param.b64 	[param3], %rd163;
	.param .b64 param4;
	st.param.b64 	[param4], 1;
	call.uni 
	__assertfail, 
	(
	param0, 
	param1, 
	param2, 
	param3, 
	param4
	);
	} // callseq 12
$L__BB0_68:
	shr.s32 	%r128, %r37, 31;
	shr.u32 	%r129, %r128, 29;
	add.s32 	%r130, %r37, %r129;
	shr.s32 	%r131, %r130, 3;
	cvt.s64.s32 	%rd165, %r131;
	add.s64 	%rd27, %rd4, %rd165;
	ld.local.u8 	%rs35, [%rd27];
	and.b32  	%r132, %r37, 7;
	mov.b16 	%rs36, 1;
	shl.b16 	%rs37, %rs36, %r132;
	or.b16  	%rs7, %rs35, %rs37;
	st.local.u8 	[%rd27], %rs7;
	add.s32 	%r133, %r153, %r25;
	mul.wide.u32 	%rd166, %r133, 414;
	add.s64 	%rd28, %rd2, %rd166;
	mov.b64 	%rd191, 0;
$L__BB0_69:
	add.s64 	%rd167, %rd4, %rd191;
	ld.local.u8 	%rs38, [%rd167];
	add.s64 	%rd168, %rd28, %rd191;
	st.global.u8 	[%rd168], %rs38;
	add.s64 	%rd30, %rd191, 1;
	setp.lt.u64 	%p50, %rd191, 413;
	mov.u64 	%rd191, %rd30;
	@%p50 bra 	$L__BB0_69;
	add.s32 	%r134, %r153, %r26;
	mul.wide.u32 	%rd170, %r134, 414;
	add.s64 	%rd31, %rd1, %rd170;
	mov.b64 	%rd192, 0;
$L__BB0_71:
	add.s64 	%rd171, %rd4, %rd192;
	ld.local.u8 	%rs39, [%rd171];
	add.s64 	%rd172, %rd31, %rd192;
	st.global.u8 	[%rd172], %rs39;
	add.s64 	%rd33, %rd192, 1;
	setp.lt.u64 	%p51, %rd192, 413;
	mov.u64 	%rd192, %rd33;
	@%p51 bra 	$L__BB0_71;
	setp.lt.u32 	%p52, %r37, 3312;
	@%p52 bra 	$L__BB0_74;
	mov.u64 	%rd173, $str$10;
	cvta.global.u64 	%rd174, %rd173;
	mov.u64 	%rd175, $str$4;
	cvta.global.u64 	%rd176, %rd175;
	mov.u64 	%rd177, __unnamed_4;
	cvta.global.u64 	%rd178, %rd177;
	{ // callseq 13, 0
	.param .b64 param0;
	st.param.b64 	[param0], %rd174;
	.param .b64 param1;
	st.param.b64 	[param1], %rd176;
	.param .b32 param2;
	st.param.b32 	[param2], 291;
	.param .b64 param3;
	st.param.b64 	[param3], %rd178;
	.param .b64 param4;
	st.param.b64 	[param4], 1;
	call.uni 
	__assertfail, 
	(
	param0, 
	param1, 
	param2, 
	param3, 
	param4
	);
	} // callseq 13
$L__BB0_74:
	shr.s32 	%r135, %r37, 31;
	shr.u32 	%r136, %r135, 29;
	add.s32 	%r137, %r37, %r136;
	and.b32  	%r138, %r137, -8;
	sub.s32 	%r139, %r37, %r138;
	mov.b64 	%rd179, 1;
	shl.b64 	%rd180, %rd179, %r139;
	cvt.u16.u64 	%rs40, %rd180;
	not.b16 	%rs41, %rs40;
	and.b16  	%rs42, %rs7, %rs41;
	st.local.u8 	[%rd27], %rs42;
$L__BB0_75:
	ld.shared.u32 	%r38, [%r5];
	setp.eq.s32 	%p53, %r38, 0;
	@%p53 bra 	$L__BB0_77;
	add.u64 	%rd181, %SP, 416;
	add.u64 	%rd182, %SPL, 416;
	st.local.u32 	[%rd182], %r38;
	mov.u64 	%rd183, $str$5;
	cvta.global.u64 	%rd184, %rd183;
	{ // callseq 14, 0
	.param .b64 param0;
	st.param.b64 	[param0], %rd184;
	.param .b64 param1;
	st.param.b64 	[param1], %rd181;
	.param .b32 retval0;
	call.uni (retval0), 
	vprintf, 
	(
	param0, 
	param1
	);
	ld.param.b32 	%r140, [retval0];
	} // callseq 14
$L__BB0_77:
	// begin inline asm
	activemask.b32 %r142;
	// end inline asm
	vote.sync.any.pred 	%p54, %p56, %r142;
	@%p54 bra 	$L__BB0_7;
	add.s32 	%r144, %r144, 1;
	setp.ne.s32 	%p55, %r144, 3312;
	@%p55 bra 	$L__BB0_4;
$L__BB0_79:
	ret;

}
	// .globl	_Z12print_kernelv
.visible .entry _Z12print_kernelv()
{
	.local .align 8 .b8 	__local_depot1[8];
	.reg .b64 	%SP;
	.reg .b64 	%SPL;
	.reg .b32 	%r<5>;
	.reg .b64 	%rd<5>;

	mov.u64 	%SPL, __local_depot1;
	cvta.local.u64 	%SP, %SPL;
	add.u64 	%rd1, %SP, 0;
	add.u64 	%rd2, %SPL, 0;
	mov.u32 	%r1, %ctaid.x;
	mov.u32 	%r2, %tid.x;
	st.local.v2.u32 	[%rd2], {%r1, %r2};
	mov.u64 	%rd3, $str$6;
	cvta.global.u64 	%rd4, %rd3;
	{ // callseq 15, 0
	.param .b64 param0;
	st.param.b64 	[param0], %rd4;
	.param .b64 param1;
	st.param.b64 	[param1], %rd1;
	.param .b32 retval0;
	call.uni (retval0), 
	vprintf, 
	(
	param0, 
	param1
	);
	ld.param.b32 	%r3, [retval0];
	} // callseq 15
	ret;

}


// ===== COMPILED SASS (sm_100) =====

	.target	sm_100

	.elftype	@"ET_EXEC"


//--------------------- .note.nv.tkinfo           --------------------------
	.section	.note.nv.tkinfo,"",@"SHT_NOTE"
	.sectionflags	@"SHF_NOTE_NV_TKINFO"
	.tkinfo
        /*0018*/ 	.word	0x00000002
        /*0030*/ 	.string	""
        /*0030*/ 	.string	"ptxas"
        /*0030*/ 	.string	"Cuda compilation tools, release 13.0, V13.0.88"
        /*0030*/ 	.string	"Build cuda_13.0.r13.0/compiler.36424714_0"
        /*0030*/ 	.string	"-arch sm_100 -m 64 "



//--------------------- .note.nv.cuinfo           --------------------------
	.section	.note.nv.cuinfo,"",@"SHT_NOTE"
	.sectionflags	@"SHF_NOTE_NV_CUINFO"
        /*0018*/ 	.short	0x0002
        /*001a*/ 	.short	0x0064
        /*001c*/ 	.short	0x0082
	.zero		2


//--------------------- .nv.info                  --------------------------
	.section	.nv.info,"",@"SHT_CUDA_INFO"
	.align	4


	//----- nvinfo : EIATTR_REGCOUNT
	.align		4
        /*0000*/ 	.byte	0x04, 0x2f
        /*0002*/ 	.short	(.L_12 - .L_11)
	.align		4
.L_11:
        /*0004*/ 	.word	index@(_Z15run_single_stepPviP3CSRS_PiS_S2_S2_S2_)
        /*0008*/ 	.word	0x00000028


	//----- nvinfo : EIATTR_FRAME_SIZE
	.align		4
.L_12:
        /*000c*/ 	.byte	0x04, 0x11
        /*000e*/ 	.short	(.L_14 - .L_13)
	.align		4
.L_13:
        /*0010*/ 	.word	index@(_Z15run_single_stepPviP3CSRS_PiS_S2_S2_S2_)
        /*0014*/ 	.word	0x000001a8


	//----- nvinfo : EIATTR_REGCOUNT
	.align		4
.L_14:
        /*0018*/ 	.byte	0x04, 0x2f
        /*001a*/ 	.short	(.L_16 - .L_15)
	.align		4
.L_15:
        /*001c*/ 	.word	index@(_Z12print_kernelv)
        /*0020*/ 	.word	0x00000018


	//----- nvinfo : EIATTR_FRAME_SIZE
	.align		4
.L_16:
        /*0024*/ 	.byte	0x04, 0x11
        /*0026*/ 	.short	(.L_18 - .L_17)
	.align		4
.L_17:
        /*0028*/ 	.word	index@(_Z12print_kernelv)
        /*002c*/ 	.word	0x00000008


	//----- nvinfo : EIATTR_MIN_STACK_SIZE
	.align		4
.L_18:
        /*0030*/ 	.byte	0x04, 0x12
        /*0032*/ 	.short	(.L_20 - .L_19)
	.align		4
.L_19:
        /*0034*/ 	.word	index@(_Z12print_kernelv)
        /*0038*/ 	.word	0x00000008


	//----- nvinfo : EIATTR_MIN_STACK_SIZE
	.align		4
.L_20:
        /*003c*/ 	.byte	0x04, 0x12
        /*003e*/ 	.short	(.L_22 - .L_21)
	.align		4
.L_21:
        /*0040*/ 	.word	index@(_Z15run_single_stepPviP3CSRS_PiS_S2_S2_S2_)
        /*0044*/ 	.word	0x000001a8
.L_22:


//--------------------- .nv.compat                --------------------------
	.section	.nv.compat,"",@"SHT_CUDA_COMPAT_INFO"
	.align	4
        /*0000*/ 	.byte	0x02, 0x09, 0x00, 0x00, 0x02, 0x02, 0x01, 0x00, 0x02, 0x05, 0x05, 0x00, 0x03, 0x07, 0x01, 0x01
        /*0010*/ 	.byte	0x02, 0x03, 0x00, 0x00, 0x02, 0x06, 0x01, 0x00, 0x04, 0x0b, 0x08, 0x00, 0x09, 0x00, 0x00, 0x00
        /*0020*/ 	.byte	0x00, 0x00, 0x00, 0x00


//--------------------- .nv.info._Z12print_kernelv --------------------------
	.section	.nv.info._Z12print_kernelv,"",@"SHT_CUDA_INFO"
	.sectionflags	@""
	.align	4


	//----- nvinfo : EIATTR_CUDA_API_VERSION
	.align		4
        /*0000*/ 	.byte	0x04, 0x37
        /*0002*/ 	.short	(.L_24 - .L_23)
.L_23:
        /*0004*/ 	.word	0x00000082


	//----- nvinfo : EIATTR_SPARSE_MMA_MASK
	.align		4
.L_24:
        /*0008*/ 	.byte	0x03, 0x50
        /*000a*/ 	.short	0x0000


	//----- nvinfo : EIATTR_MAXREG_COUNT
	.align		4
        /*000c*/ 	.byte	0x03, 0x1b
        /*000e*/ 	.short	0x00ff


	//----- nvinfo : EIATTR_EXTERNS
	.align		4
        /*0010*/ 	.byte	0x04, 0x0f
        /*0012*/ 	.short	(.L_26 - .L_25)


	//   ....[0]....
	.align		4
.L_25:
        /*0014*/ 	.word	index@(vprintf)


	//----- nvinfo : EIATTR_MERCURY_ISA_VERSION
	.align		4
.L_26:
        /*0018*/ 	.byte	0x03, 0x5f
        /*001a*/ 	.short	0x0101


	//----- nvinfo : EIATTR_VRC_CTA_INIT_COUNT
	.align		4
        /*001c*/ 	.byte	0x02, 0x4a
	.zero		1
	.zero		1


	//----- nvinfo : EIATTR_SYSCALL_OFFSETS
	.align		4
        /*0020*/ 	.byte	0x04, 0x46
        /*0022*/ 	.short	(.L_28 - .L_27)


	//   ....[0]....
.L_27:
        /*0024*/ 	.word	0x000000f0


	//----- nvinfo : EIATTR_EXIT_INSTR_OFFSETS
	.align		4
.L_28:
        /*0028*/ 	.byte	0x04, 0x1c
        /*002a*/ 	.short	(.L_30 - .L_29)


	//   ....[0]....
.L_29:
        /*002c*/ 	.word	0x00000100


	//----- nvinfo : EIATTR_SW_WAR
	.align		4
.L_30:
        /*0030*/ 	.byte	0x04, 0x36
        /*0032*/ 	.short	(.L_32 - .L_31)
.L_31:
        /*0034*/ 	.word	0x00000008
.L_32:


//--------------------- .nv.info._Z15run_single_stepPviP3CSRS_PiS_S2_S2_S2_ --------------------------
	.section	.nv.info._Z15run_single_stepPviP3CSRS_PiS_S2_S2_S2_,"",@"SHT_CUDA_INFO"
	.sectionflags	@""
	.align	4


	//----- nvinfo : EIATTR_CUDA_API_VERSION
	.align		4
        /*0000*/ 	.byte	0x04, 0x37
        /*0002*/ 	.short	(.L_34 - .L_33)
.L_33:
        /*0004*/ 	.word	0x00000082


	//----- nvinfo : EIATTR_KPARAM_INFO
	.align		4
.L_34:
        /*0008*/ 	.byte	0x04, 0x17
        /*000a*/ 	.short	(.L_36 - .L_35)
.L_35:
        /*000c*/ 	.word	0x00000000
        /*0010*/ 	.short	0x0008
        /*0012*/ 	.short	0x0040
        /*0014*/ 	.byte	0x00, 0xf5, 0x21, 0x00


	//----- nvinfo : EIATTR_KPARAM_INFO
	.align		4
.L_36:
        /*0018*/ 	.byte	0x04, 0x17
        /*001a*/ 	.short	(.L_38 - .L_37)
.L_37:
        /*001c*/ 	.word	0x00000000
        /*0020*/ 	.short	0x0007
        /*0022*/ 	.short	0x0038
        /*0024*/ 	.byte	0x00, 0xf5, 0x21, 0x00


	//----- nvinfo : EIATTR_KPARAM_INFO
	.align		4
.L_38:
        /*0028*/ 	.byte	0x04, 0x17
        /*002a*/ 	.short	(.L_40 - .L_39)
.L_39:
        /*002c*/ 	.word	0x00000000
        /*0030*/ 	.short	0x0006
        /*0032*/ 	.short	0x0030
        /*0034*/ 	.byte	0x00, 0xf5, 0x21, 0x00


	//----- nvinfo : EIATTR_KPARAM_INFO
	.align		4
.L_40:
        /*0038*/ 	.byte	0x04, 0x17
        /*003a*/ 	.short	(.L_42 - .L_41)
.L_41:
        /*003c*/ 	.word	0x00000000
        /*0040*/ 	.short	0x0005
        /*0042*/ 	.short	0x0028
        /*0044*/ 	.byte	0x00, 0xf5, 0x21, 0x00


	//----- nvinfo : EIATTR_KPARAM_INFO
	.align		4
.L_42:
        /*0048*/ 	.byte	0x04, 0x17
        /*004a*/ 	.short	(.L_44 - .L_43)
.L_43:
        /*004c*/ 	.word	0x00000000
        /*0050*/ 	.short	0x0004
        /*0052*/ 	.short	0x0020
        /*0054*/ 	.byte	0x00, 0xf5, 0x21, 0x00


	//----- nvinfo : EIATTR_KPARAM_INFO
	.align		4
.L_44:
        /*0058*/ 	.byte	0x04, 0x17
        /*005a*/ 	.short	(.L_46 - .L_45)
.L_45:
        /*005c*/ 	.word	0x00000000
        /*0060*/ 	.short	0x0003
        /*0062*/ 	.short	0x0018
        /*0064*/ 	.byte	0x00, 0xf5, 0x21, 0x00


	//----- nvinfo : EIATTR_KPARAM_INFO
	.align		4
.L_46:
        /*0068*/ 	.byte	0x04, 0x17
        /*006a*/ 	.short	(.L_48 - .L_47)
.L_47:
        /*006c*/ 	.word	0x00000000
        /*0070*/ 	.short	0x0002
        /*0072*/ 	.short	0x0010
        /*0074*/ 	.byte	0x00, 0xf5, 0x21, 0x00


	//----- nvinfo : EIATTR_KPARAM_INFO
	.align		4
.L_48:
        /*0078*/ 	.byte	0x04, 0x17
        /*007a*/ 	.short	(.L_50 - .L_49)
.L_49:
        /*007c*/ 	.word	0x00000000
        /*0080*/ 	.short	0x0001
        /*0082*/ 	.short	0x0008
        /*0084*/ 	.byte	0x00, 0xf0, 0x11, 0x00


	//----- nvinfo : EIATTR_KPARAM_INFO
	.align		4
.L_50:
        /*0088*/ 	.byte	0x04, 0x17
        /*008a*/ 	.short	(.L_52 - .L_51)
.L_51:
        /*008c*/ 	.word	0x00000000
        /*0090*/ 	.short	0x0000
        /*0092*/ 	.short	0x0000
        /*0094*/ 	.byte	0x00, 0xf5, 0x21, 0x00


	//----- nvinfo : EIATTR_SPARSE_MMA_MASK
	.align		4
.L_52:
        /*0098*/ 	.byte	0x03, 0x50
        /*009a*/ 	.short	0x0000


	//----- nvinfo : EIATTR_MAXREG_COUNT
	.align		4
        /*009c*/ 	.byte	0x03, 0x1b
        /*009e*/ 	.short	0x00ff


	//----- nvinfo : EIATTR_EXTERNS
	.align		4
        /*00a0*/ 	.byte	0x04, 0x0f
        /*00a2*/ 	.short	(.L_54 - .L_53)


	//   ....[0]....
	.align		4
.L_53:
        /*00a4*/ 	.word	index@(vprintf)


	//   ....[1]....
	.align		4
        /*00a8*/ 	.word	index@(__assertfail)


	//----- nvinfo : EIATTR_MERCURY_ISA_VERSION
	.align		4
.L_54:
        /*00ac*/ 	.byte	0x03, 0x5f
        /*00ae*/ 	.short	0x0101


	//----- nvinfo : EIATTR_INT_WARP_WIDE_INSTR_OFFSETS
	.align		4
        /*00b0*/ 	.byte	0x04, 0x31
        /*00b2*/ 	.short	(.L_56 - .L_55)


	//   ....[0]....
.L_55:
        /*00b4*/ 	.word	0x00001dc0


	//   ....[1]....
        /*00b8*/ 	.word	0x00001e10


	//   ....[2]....
        /*00bc*/ 	.word	0x00001e50


	//   ....[3]....
        /*00c0*/ 	.word	0x00001e80


	//   ....[4]....
        /*00c4*/ 	.word	0x00001ea0


	//   ....[5]....
        /*00c8*/ 	.word	0x00001ec0


	//   ....[6]....
        /*00cc*/ 	.word	0x00001ef0


	//   ....[7]....
        /*00d0*/ 	.word	0x00001f00


	//   ....[8]....
        /*00d4*/ 	.word	0x00001f20


	//   ....[9]....
        /*00d8*/ 	.word	0x00001f70


	//   ....[10]....
        /*00dc*/ 	.word	0x00001fb0


	//   ....[11]....
        /*00e0*/ 	.word	0x00001fe0


	//   ....[12]....
        /*00e4*/ 	.word	0x00002000


	//   ....[13]....
        /*00e8*/ 	.word	0x00002020


	//   ....[14]....
        /*00ec*/ 	.word	0x00002050


	//   ....[15]....
        /*00f0*/ 	.word	0x00002060


	//----- nvinfo : EIATTR_COOP_GROUP_MASK_REGIDS
	.align		4
.L_56:
        /*00f4*/ 	.byte	0x04, 0x29
        /*00f6*/ 	.short	(.L_58 - .L_57)


	//   ....[0]....
.L_57:
        /*00f8*/ 	.word	0x0500000f


	//   ....[1]....
        /*00fc*/ 	.word	0x0500000f


	//   ....[2]....
        /*0100*/ 	.word	0x0500000f


	//   ....[3]....
        /*0104*/ 	.word	0x0500000f


	//   ....[4]....
        /*0108*/ 	.word	0x0500000f


	//   ....[5]....
        /*010c*/ 	.word	0x0500000f


	//----- nvinfo : EIATTR_COOP_GROUP_INSTR_OFFSETS
	.align		4
.L_58:
        /*0110*/ 	.byte	0x04, 0x28
        /*0112*/ 	.short	(.L_60 - .L_59)


	//   ....[0]....
.L_59:
        /*0114*/ 	.word	0x00002130


	//   ....[1]....
        /*0118*/ 	.word	0x00002170


	//   ....[2]....
        /*011c*/ 	.word	0x00006a70


	//   ....[3]....
        /*0120*/ 	.word	0x00006b10


	//   ....[4]....
        /*0124*/ 	.word	0x00006bb0


	//   ....[5]....
        /*0128*/ 	.word	0x00006c30


	//----- nvinfo : EIATTR_VRC_CTA_INIT_COUNT
	.align		4
.L_60:
        /*012c*/ 	.byte	0x02, 0x4a
	.zero		1
	.zero		1


	//----- nvinfo : EIATTR_SYSCALL_OFFSETS
	.align		4
        /*0130*/ 	.byte	0x04, 0x46
        /*0132*/ 	.short	(.L_62 - .L_61)


	//   ....[0]....
.L_61:
        /*0134*/ 	.word	0x00000c40


	//   ....[1]....
        /*0138*/ 	.word	0x00000de0


	//   ....[2]....
        /*013c*/ 	.word	0x00001180


	//   ....[3]....
        /*0140*/ 	.word	0x000014a0


	//   ....[4]....
        /*0144*/ 	.word	0x00001640


	//   ....[5]....
        /*0148*/ 	.word	0x000019c0


	//   ....[6]....
        /*014c*/ 	.word	0x00001ba0


	//   ....[7]....
        /*0150*/ 	.word	0x00001d40


	//   ....[8]....
        /*0154*/ 	.word	0x000023f0


	//   ....[9]....
        /*0158*/ 	.word	0x00003910


	//   ....[10]....
        /*015c*/ 	.word	0x00003b50


	//   ....[11]....
        /*0160*/ 	.word	0x00005070


	//   ....[12]....
        /*0164*/ 	.word	0x00005370


	//   ....[13]....
        /*0168*/ 	.word	0x00006890


	//   ....[14]....
        /*016c*/ 	.word	0x00006a10


	//----- nvinfo : EIATTR_EXIT_INSTR_OFFSETS
	.align		4
.L_62:
        /*0170*/ 	.byte	0x04, 0x1c
        /*0172*/ 	.short	(.L_64 - .L_63)


	//   ....[0]....
.L_63:
        /*0174*/ 	.word	0x000000c0


	//   ....[1]....
        /*0178*/ 	.word	0x00006ac0


	//----- nvinfo : EIATTR_CRS_STACK_SIZE
	.align		4
.L_64:
        /*017c*/ 	.byte	0x04, 0x1e
        /*017e*/ 	.short	(.L_66 - .L_65)
.L_65:
        /*0180*/ 	.word	0x00000000


	//----- nvinfo : EIATTR_CBANK_PARAM_SIZE
	.align		4
.L_66:
        /*0184*/ 	.byte	0x03, 0x19
        /*0186*/ 	.short	0x0048


	//----- nvinfo : EIATTR_PARAM_CBANK
	.align		4
        /*0188*/ 	.byte	0x04, 0x0a
        /*018a*/ 	.short	(.L_68 - .L_67)
	.align		4
.L_67:
        /*018c*/ 	.word	index@(.nv.constant0._Z15run_single_stepPviP3CSRS_PiS_S2_S2_S2_)
        /*0190*/ 	.short	0x0380
        /*0192*/ 	.short	0x0048


	//----- nvinfo : EIATTR_SW_WAR
	.align		4
.L_68:
        /*0194*/ 	.byte	0x04, 0x36
        /*0196*/ 	.short	(.L_70 - .L_69)
.L_69:
        /*0198*/ 	.word	0x00000008
.L_70:


//--------------------- .nv.callgraph             --------------------------
	.section	.nv.callgraph,"",@"SHT_CUDA_CALLGRAPH"
	.align	4
	.sectionentsize	8
	.align		4
        /*0000*/ 	.word	0x00000000
	.align		4
        /*0004*/ 	.word	0xffffffff
	.align		4
        /*0008*/ 	.word	index@(_Z12print_kernelv)
	.align		4
        /*000c*/ 	.word	index@(vprintf)
	.align		4
        /*0010*/ 	.word	index@(_Z15run_single_stepPviP3CSRS_PiS_S2_S2_S2_)
	.align		4
        /*0014*/ 	.word	index@(vprintf)
	.align		4
        /*0018*/ 	.word	index@(_Z15run_single_stepPviP3CSRS_PiS_S2_S2_S2_)
	.align		4
        /*001c*/ 	.word	index@(__assertfail)
	.align		4
        /*0020*/ 	.word	0x00000000
	.align		4
        /*0024*/ 	.word	0xfffffffe
	.align		4
        /*0028*/ 	.word	0x00000000
	.align		4
        /*002c*/ 	.word	0xfffffffd
	.align		4
        /*0030*/ 	.word	0x00000000
	.align		4
        /*0034*/ 	.word	0xfffffffc


//--------------------- .nv.constant4             --------------------------
	.section	.nv.constant4,"a",@progbits
	.align	8
	.align		8
.nv.constant4:
        /*0000*/ 	.dword	vprintf
	.align		8
        /*0008*/ 	.dword	__unnamed_1
	.align		8
        /*0010*/ 	.dword	__unnamed_2
	.align		8
        /*0018*/ 	.dword	__unnamed_3
	.align		8
        /*0020*/ 	.dword	__unnamed_4
	.align		8
        /*0028*/ 	.dword	__unnamed_5
	.align		8
        /*0030*/ 	.dword	$str$3
	.align		8
        /*0038*/ 	.dword	$str$4
	.align		8
        /*0040*/ 	.dword	$str$5
	.align		8
        /*0048*/ 	.dword	$str$6
	.align		8
        /*0050*/ 	.dword	$str$7
	.align		8
        /*0058*/ 	.dword	$str$10
	.align		8
        /*0060*/ 	.dword	__assertfail


//--------------------- .text._Z12print_kernelv   --------------------------
	.section	.text._Z12print_kernelv,"ax",@progbits
	.align	128
        .global         _Z12print_kernelv
        .type           _Z12print_kernelv,@function
        .size           _Z12print_kernelv,(.L_x_87 - _Z12print_kernelv)
        .other          _Z12print_kernelv,@"STO_CUDA_ENTRY STV_DEFAULT"
_Z12print_kernelv:
.text._Z12print_kernelv:
[----:B------:R-:W0:Y:S01]  /*0000*/  LDC R1, c[0x0][0x37c] ;  /* 0x0000df00ff017b82 */ /* 0x000e220000000800 */
[----:B------:R-:W1:Y:S01]  /*0010*/  S2R R8, SR_CTAID.X ;  /* 0x0000000000087919 */ /* 0x000e620000002500 */
[----:B0-----:R-:W-:Y:S01]  /*0020*/  VIADD R1, R1, 0xfffffff8 ;  /* 0xfffffff801017836 */ /* 0x001fe20000000000 */
[----:B------:R-:W-:Y:S01]  /*0030*/  MOV R0, 0x0 ;  /* 0x0000000000007802 */ /* 0x000fe20000000f00 */
[----:B------:R-:W0:Y:S01]  /*0040*/  LDCU UR4, c[0x0][0x2f8] ;  /* 0x00005f00ff0477ac */ /* 0x000e220008000800 */
[----:B------:R-:W1:Y:S03]  /*0050*/  S2R R9, SR_TID.X ;  /* 0x0000000000097919 */ /* 0x000e660000002100 */
[----:B------:R2:W3:Y:S01]  /*0060*/  LDC.64 R2, c[0x4][R0] ;  /* 0x0100000000027b82 */ /* 0x0004e20000000a00 */
[----:B------:R-:W4:Y:S01]  /*0070*/  LDCU.64 UR6, c[0x4][0x48] ;  /* 0x01000900ff0677ac */ /* 0x000f220008000a00 */
[----:B------:R-:W5:Y:S01]  /*0080*/  LDCU UR5, c[0x0][0x2fc] ;  /* 0x00005f80ff0577ac */ /* 0x000f620008000800 */
[----:B0-----:R-:W-:Y:S01]  /*0090*/  IADD3 R6, P0, PT, R1, UR4, RZ ;  /* 0x0000000401067c10 */ /* 0x001fe2000ff1e0ff */
[----:B----4-:R-:W-:Y:S01]  /*00a0*/  IMAD.U32 R4, RZ, RZ, UR6 ;  /* 0x00000006ff047e24 */ /* 0x010fe2000f8e00ff */
[----:B------:R-:W-:-:S03]  /*00b0*/  MOV R5, UR7 ;  /* 0x0000000700057c02 */ /* 0x000fc60008000f00 */
[----:B-----5:R-:W-:Y:S01]  /*00c0*/  IMAD.X R7, RZ, RZ, UR5, P0 ;  /* 0x00000005ff077e24 */ /* 0x020fe200080e06ff */
[----:B-1----:R2:W-:Y:S07]  /*00d0*/  STL.64 [R1], R8 ;  /* 0x0000000801007387 */ /* 0x0025ee0000100a00 */
[----:B------:R-:W-:-:S07]  /*00e0*/  LEPC R20, `(.L_x_0) ;  /* 0x000000001014794e */ /* 0x000fce0000000000 */
[----:B--23--:R-:W-:Y:S05]  /*00f0*/  CALL.ABS.NOINC R2 ;  /* 0x0000000002007343 */ /* 0x00cfea0003c00000 */
.L_x_0:
[----:B------:R-:W-:Y:S05]  /*0100*/  EXIT ;  /* 0x000000000000794d */ /* 0x000fea0003800000 */
.L_x_1:
[----:B------:R-:W-:-:S00]  /*0110*/  BRA `(.L_x_1) ;  /* 0xfffffffc00fc7947 */ /* 0x000fc0000383ffff */
[----:B------:R-:W-:-:S00]  /*0120*/  NOP ;  /* 0x0000000000007918 */ /* 0x000fc00000000000 */
        /* <DEDUP_REMOVED lines=13> */
.L_x_87:


//--------------------- .text._Z15run_single_stepPviP3CSRS_PiS_S2_S2_S2_ --------------------------
	.section	.text._Z15run_single_stepPviP3CSRS_PiS_S2_S2_S2_,"ax",@progbits
	.align	128
        .global         _Z15run_single_stepPviP3CSRS_PiS_S2_S2_S2_
        .type           _Z15run_single_stepPviP3CSRS_PiS_S2_S2_S2_,@function
        .size           _Z15run_single_stepPviP3CSRS_PiS_S2_S2_S2_,(.L_x_88 - _Z15run_single_stepPviP3CSRS_PiS_S2_S2_S2_)
        .other          _Z15run_single_stepPviP3CSRS_PiS_S2_S2_S2_,@"STO_CUDA_ENTRY STV_DEFAULT"
_Z15run_single_stepPviP3CSRS_PiS_S2_S2_S2_:
.text._Z15run_single_stepPviP3CSRS_PiS_S2_S2_S2_:
[----:B------:R-:W0:Y:S01]  /*0000*/  LDC R1, c[0x0][0x37c] ;  /* 0x0000df00ff017b82 */ /* 0x000e220000000800 */
[----:B------:R-:W1:Y:S01]  /*0010*/  S2R R26, SR_TID.X ;  /* 0x00000000001a7919 */ /* 0x000e620000002100 */
[----:B------:R-:W2:Y:S06]  /*0020*/  LDCU UR5, c[0x0][0x2fc] ;  /* 0x00005f80ff0577ac */ /* 0x000eac0008000800 */
[----:B------:R-:W1:Y:S01]  /*0030*/  S2UR UR6, SR_CTAID.X ;  /* 0x00000000000679c3 */ /* 0x000e620000002500 */
[----:B0-----:R-:W-:Y:S01]  /*0040*/  VIADD R1, R1, 0xfffffe58 ;  /* 0xfffffe5801017836 */ /* 0x001fe20000000000 */
[----:B------:R-:W0:Y:S01]  /*0050*/  LDCU UR7, c[0x0][0x388] ;  /* 0x00007100ff0777ac */ /* 0x000e220008000800 */
[----:B------:R-:W3:Y:S05]  /*0060*/  LDCU UR4, c[0x0][0x2f8] ;  /* 0x00005f00ff0477ac */ /* 0x000eea0008000800 */
[----:B------:R-:W1:Y:S01]  /*0070*/  LDC R25, c[0x0][0x360] ;  /* 0x0000d800ff197b82 */ /* 0x000e620000000800 */
[----:B---3--:R-:W-:-:S05]  /*0080*/  IADD3 R24, P1, PT, R1, UR4, RZ ;  /* 0x0000000401187c10 */ /* 0x008fca000ff3e0ff */
[----:B--2---:R-:W-:Y:S02]  /*0090*/  IMAD.X R23, RZ, RZ, UR5, P1 ;  /* 0x00000005ff177e24 */ /* 0x004fe400088e06ff */
[----:B-1----:R-:W-:-:S05]  /*00a0*/  IMAD R25, R25, UR6, R26 ;  /* 0x0000000619197c24 */ /* 0x002fca000f8e021a */
[----:B0-----:R-:W-:-:S13]  /*00b0*/  ISETP.GE.AND P0, PT, R25, UR7, PT ;  /* 0x0000000719007c0c */ /* 0x001fda000bf06270 */
[----:B------:R-:W-:Y:S05]  /*00c0*/  @P0 EXIT ;  /* 0x000000000000094d */ /* 0x000fea0003800000 */
[----:B------:R-:W0:Y:S01]  /*00d0*/  LDC.64 R2, c[0x0][0x380] ;  /* 0x0000e000ff027b82 */ /* 0x000e220000000a00 */
[----:B------:R-:W-:Y:S01]  /*00e0*/  SHF.R.U32.HI R19, RZ, 0x5, R26 ;  /* 0x00000005ff137819 */ /* 0x000fe2000001161a */
[----:B------:R-:W-:Y:S01]  /*00f0*/  IMAD.MOV.U32 R0, RZ, RZ, RZ ;  /* 0x000000ffff007224 */ /* 0x000fe200078e00ff */
[----:B------:R-:W-:Y:S01]  /*0100*/  LOP3.LUT R22, R26, 0x3e0, RZ, 0xc0, !PT ;  /* 0x000003e01a167812 */ /* 0x000fe200078ec0ff */
[----:B------:R-:W-:Y:S01]  /*0110*/  IMAD.MOV.U32 R7, RZ, RZ, RZ ;  /* 0x000000ffff077224 */ /* 0x000fe200078e00ff */
[----:B------:R-:W1:Y:S02]  /*0120*/  LDCU.64 UR36, c[0x0][0x358] ;  /* 0x00006b00ff2477ac */ /* 0x000e640008000a00 */
[----:B01----:R-:W-:-:S07]  /*0130*/  IMAD.WIDE R2, R25, 0x19e, R2 ;  /* 0x0000019e19027825 */ /* 0x003fce00078e0202 */
.L_x_2:
[----:B------:R-:W-:-:S05]  /*0140*/  IADD3 R4, P0, PT, R2, R0, RZ ;  /* 0x0000000002047210 */ /* 0x000fca0007f1e0ff */
[----:B------:R-:W-:-:S05]  /*0150*/  IMAD.X R5, R3, 0x1, R7, P0 ;  /* 0x0000000103057824 */ /* 0x000fca00000e0607 */
[----:B0-----:R-:W2:Y:S04]  /*0160*/  LDG.E.U8 R9, desc[UR36][R4.64+0x44] ;  /* 0x0000442404097981 */ /* 0x001ea8000c1e1100 */
[----:B------:R-:W3:Y:S04]  /*0170*/  LDG.E.U8 R11, desc[UR36][R4.64] ;  /* 0x00000024040b7981 */ /* 0x000ee8000c1e1100 */
[----:B------:R-:W4:Y:S04]  /*0180*/  LDG.E.U8 R13, desc[UR36][R4.64+0x1] ;  /* 0x00000124040d7981 */ /* 0x000f28000c1e1100 */
[----:B------:R-:W5:Y:S04]  /*0190*/  LDG.E.U8 R15, desc[UR36][R4.64+0x2] ;  /* 0x00000224040f7981 */ /* 0x000f68000c1e1100 */
[----:B------:R-:W5:Y:S01]  /*01a0*/  LDG.E.U8 R17, desc[UR36][R4.64+0x3] ;  /* 0x0000032404117981 */ /* 0x000f62000c1e1100 */
[----:B------:R-:W-:-:S03]  /*01b0*/  IMAD.IADD R6, R1, 0x1, R0 ;  /* 0x0000000101067824 */ /* 0x000fc600078e0200 */
[----:B------:R-:W5:Y:S04]  /*01c0*/  LDG.E.U8 R21, desc[UR36][R4.64+0x4] ;  /* 0x0000042404157981 */ /* 0x000f68000c1e1100 */
        /* <DEDUP_REMOVED lines=16> */
[----:B--2---:R0:W-:Y:S04]  /*02d0*/  STL.U8 [R6+0x44], R9 ;  /* 0x0000440906007387 */ /* 0x0041e80000100000 */
[----:B---3--:R1:W-:Y:S04]  /*02e0*/  STL.U8 [R6], R11 ;  /* 0x0000000b06007387 */ /* 0x0083e80000100000 */
[----:B----4-:R2:W-:Y:S04]  /*02f0*/  STL.U8 [R6+0x1], R13 ;  /* 0x0000010d06007387 */ /* 0x0105e80000100000 */
[----:B-----5:R3:W-:Y:S04]  /*0300*/  STL.U8 [R6+0x2], R15 ;  /* 0x0000020f06007387 */ /* 0x0207e80000100000 */
[----:B------:R4:W-:Y:S04]  /*0310*/  STL.U8 [R6+0x3], R17 ;  /* 0x0000031106007387 */ /* 0x0009e80000100000 */
[----:B0-----:R-:W5:Y:S04]  /*0320*/  LDG.E.U8 R9, desc[UR36][R4.64+0xa] ;  /* 0x00000a2404097981 */ /* 0x001f68000c1e1100 */
[----:B-1----:R-:W5:Y:S04]  /*0330*/  LDG.E.U8 R11, desc[UR36][R4.64+0xb] ;  /* 0x00000b24040b7981 */ /* 0x002f68000c1e1100 */
[----:B--2---:R-:W2:Y:S04]  /*0340*/  LDG.E.U8 R13, desc[UR36][R4.64+0xc] ;  /* 0x00000c24040d7981 */ /* 0x004ea8000c1e1100 */
[----:B---3--:R-:W3:Y:S04]  /*0350*/  LDG.E.U8 R15, desc[UR36][R4.64+0xd] ;  /* 0x00000d24040f7981 */ /* 0x008ee8000c1e1100 */
[----:B----4-:R-:W4:Y:S04]  /*0360*/  LDG.E.U8 R17, desc[UR36][R4.64+0xe] ;  /* 0x00000e2404117981 */ /* 0x010f28000c1e1100 */
[----:B------:R0:W-:Y:S04]  /*0370*/  STL.U8 [R6+0x4], R21 ;  /* 0x0000041506007387 */ /* 0x0001e80000100000 */
        /* <DEDUP_REMOVED lines=15> */
[----:B0-----:R-:W4:Y:S04]  /*0470*/  LDG.E.U8 R21, desc[UR36][R4.64+0x1e] ;  /* 0x00001e2404157981 */ /* 0x001f28000c1e1100 */
[----:B-1----:R-:W4:Y:S04]  /*0480*/  LDG.E.U8 R27, desc[UR36][R4.64+0x1f] ;  /* 0x00001f24041b7981 */ /* 0x002f28000c1e1100 */
[----:B------:R-:W4:Y:S04]  /*0490*/  LDG.E.U8 R29, desc[UR36][R4.64+0x20] ;  /* 0x00002024041d7981 */ /* 0x000f28000c1e1100 */
        /* <DEDUP_REMOVED lines=13> */
[----:B-----5:R0:W-:Y:S04]  /*0570*/  STL.U8 [R6+0xa], R9 ;  /* 0x00000a0906007387 */ /* 0x0201e80000100000 */
[----:B------:R1:W-:Y:S04]  /*0580*/  STL.U8 [R6+0xb], R11 ;  /* 0x00000b0b06007387 */ /* 0x0003e80000100000 */
[----:B--2---:R2:W-:Y:S04]  /*0590*/  STL.U8 [R6+0xc], R13 ;  /* 0x00000c0d06007387 */ /* 0x0045e80000100000 */
[----:B---3--:R3:W-:Y:S04]  /*05a0*/  STL.U8 [R6+0xd], R15 ;  /* 0x00000d0f06007387 */ /* 0x0087e80000100000 */
[----:B----4-:R4:W-:Y:S04]  /*05b0*/  STL.U8 [R6+0xe], R17 ;  /* 0x00000e1106007387 */ /* 0x0109e80000100000 */
        /* <DEDUP_REMOVED lines=46> */
[----:B----4-:R-:W4:Y:S01]  /*08a0*/  LDG.E.U8 R17, desc[UR36][R4.64+0x32] ;  /* 0x0000322404117981 */ /* 0x010f22000c1e1100 */
[----:B------:R-:W-:-:S03]  /*08b0*/  IADD3 R0, P0, PT, R0, 0x45, RZ ;  /* 0x0000004500007810 */ /* 0x000fc60007f1e0ff */
[----:B------:R0:W-:Y:S02]  /*08c0*/  STL.U8 [R6+0x43], R32 ;  /* 0x0000432006007387 */ /* 0x0001e40000100000 */
[----:B------:R-:W-:Y:S01]  /*08d0*/  IMAD.X R7, RZ, RZ, R7, P0 ;  /* 0x000000ffff077224 */ /* 0x000fe200000e0607 */
[----:B------:R-:W-:-:S04]  /*08e0*/  ISETP.GE.U32.AND P0, PT, R0, 0x19e, PT ;  /* 0x0000019e0000780c */ /* 0x000fc80003f06070 */
[----:B------:R-:W-:Y:S01]  /*08f0*/  ISETP.GE.U32.AND.EX P0, PT, R7, RZ, PT, P0 ;  /* 0x000000ff0700720c */ /* 0x000fe20003f06100 */
        /* <DEDUP_REMOVED lines=16> */
[----:B-----5:R0:W-:Y:S04]  /*0a00*/  STL.U8 [R6+0x2e], R9 ;  /* 0x00002e0906007387 */ /* 0x0201e80000100000 */
[----:B------:R0:W-:Y:S04]  /*0a10*/  STL.U8 [R6+0x2f], R11 ;  /* 0x00002f0b06007387 */ /* 0x0001e80000100000 */
[----:B--2---:R0:W-:Y:S04]  /*0a20*/  STL.U8 [R6+0x30], R13 ;  /* 0x0000300d06007387 */ /* 0x0041e80000100000 */
[----:B---3--:R0:W-:Y:S04]  /*0a30*/  STL.U8 [R6+0x31], R15 ;  /* 0x0000310f06007387 */ /* 0x0081e80000100000 */
[----:B----4-:R0:W-:Y:S01]  /*0a40*/  STL.U8 [R6+0x32], R17 ;  /* 0x0000321106007387 */ /* 0x0101e20000100000 */
[----:B------:R-:W-:Y:S05]  /*0a50*/  @!P0 BRA `(.L_x_2) ;  /* 0xfffffff400b88947 */ /* 0x000fea000383ffff */
[----:B------:R-:W1:Y:S01]  /*0a60*/  S2UR UR5, SR_CgaCtaId ;  /* 0x00000000000579c3 */ /* 0x000e620000008800 */
[----:B------:R-:W-:Y:S01]  /*0a70*/  UMOV UR4, 0x400 ;  /* 0x0000040000047882 */ /* 0x000fe20000000000 */
[----:B------:R-:W2:Y:S01]  /*0a80*/  LDCU.64 UR38, c[0x0][0x390] ;  /* 0x00007200ff2677ac */ /* 0x000ea20008000a00 */
[----:B------:R-:W-:Y:S01]  /*0a90*/  IMAD.MOV.U32 R2, RZ, RZ, RZ ;  /* 0x000000ffff027224 */ /* 0x000fe200078e00ff */
[----:B------:R-:W-:Y:S02]  /*0aa0*/  UIADD3 UR4, UPT, UPT, UR4, 0x300, URZ ;  /* 0x0000030004047890 */ /* 0x000fe4000fffe0ff */
[----:B--2---:R-:W-:Y:S02]  /*0ab0*/  UIADD3 UR38, UP0, UPT, UR38, 0x6780, URZ ;  /* 0x0000678026267890 */ /* 0x004fe4000ff1e0ff */
[----:B-1----:R-:W-:Y:S02]  /*0ac0*/  ULEA UR4, UR5, UR4, 0x18 ;  /* 0x0000000405047291 */ /* 0x002fe4000f8ec0ff */
[----:B------:R-:W-:-:S04]  /*0ad0*/  UIADD3.X UR39, UPT, UPT, URZ, UR39, URZ, UP0, !UPT ;  /* 0x00000027ff277290 */ /* 0x000fc800087fe4ff */
[----:B------:R-:W-:-:S05]  /*0ae0*/  LEA R19, R19, UR4, 0x2 ;  /* 0x0000000413137c11 */ /* 0x000fca000f8e10ff */
[----:B------:R1:W-:Y:S03]  /*0af0*/  STS [R19], RZ ;  /* 0x000000ff13007388 */ /* 0x0003e60000000800 */
.L_x_76:
[----:B--2---:R-:W2:Y:S02]  /*0b00*/  LDC.64 R4, c[0x0][0x390] ;  /* 0x0000e400ff047b82 */ /* 0x004ea40000000a00 */
[----:B--2---:R-:W2:Y:S01]  /*0b10*/  LDG.E R5, desc[UR36][R4.64+0xae64] ;  /* 0x00ae642404057981 */ /* 0x004ea2000c1e1900 */
[----:B------:R-:W-:Y:S01]  /*0b20*/  BSSY.RECONVERGENT B6, `(.L_x_3) ;  /* 0x0000013000067945 */ /* 0x000fe20003800200 */
[----:B--2---:R-:W-:-:S13]  /*0b30*/  ISETP.GE.AND P0, PT, R2, R5, PT ;  /* 0x000000050200720c */ /* 0x004fda0003f06270 */
[----:B-1-34-:R-:W-:Y:S05]  /*0b40*/  @!P0 BRA `(.L_x_4) ;  /* 0x0000000000408947 */ /* 0x01afea0003800000 */
[----:B0-----:R-:W-:Y:S01]  /*0b50*/  MOV R14, 0x60 ;  /* 0x00000060000e7802 */ /* 0x001fe20000000f00 */
[----:B------:R-:W0:Y:S01]  /*0b60*/  LDCU.64 UR4, c[0x4][0x50] ;  /* 0x01000a00ff0477ac */ /* 0x000e220008000a00 */
[----:B------:R-:W-:Y:S02]  /*0b70*/  IMAD.MOV.U32 R8, RZ, RZ, 0x9b ;  /* 0x0000009bff087424 */ /* 0x000fe400078e00ff */
[----:B------:R-:W-:Y:S01]  /*0b80*/  IMAD.MOV.U32 R12, RZ, RZ, 0x1 ;  /* 0x00000001ff0c7424 */ /* 0x000fe200078e00ff */
[----:B------:R-:W2:Y:S01]  /*0b90*/  LDCU.64 UR6, c[0x4][0x38] ;  /* 0x01000700ff0677ac */ /* 0x000ea20008000a00 */
[----:B------:R-:W3:Y:S01]  /*0ba0*/  LDC.64 R14, c[0x4][R14] ;  /* 0x010000000e0e7b82 */ /* 0x000ee20000000a00 */
[----:B------:R-:W-:Y:S01]  /*0bb0*/  IMAD.MOV.U32 R13, RZ, RZ, RZ ;  /* 0x000000ffff0d7224 */ /* 0x000fe200078e00ff */
[----:B------:R-:W4:Y:S01]  /*0bc0*/  LDCU.64 UR8, c[0x4][0x8] ;  /* 0x01000100ff0877ac */ /* 0x000f220008000a00 */
[----:B0-----:R-:W-:Y:S02]  /*0bd0*/  IMAD.U32 R4, RZ, RZ, UR4 ;  /* 0x00000004ff047e24 */ /* 0x001fe4000f8e00ff */
[----:B------:R-:W-:-:S02]  /*0be0*/  IMAD.U32 R5, RZ, RZ, UR5 ;  /* 0x00000005ff057e24 */ /* 0x000fc4000f8e00ff */
[----:B--2---:R-:W-:Y:S01]  /*0bf0*/  IMAD.U32 R6, RZ, RZ, UR6 ;  /* 0x00000006ff067e24 */ /* 0x004fe2000f8e00ff */
[----:B------:R-:W-:Y:S01]  /*0c00*/  MOV R7, UR7 ;  /* 0x0000000700077c02 */ /* 0x000fe20008000f00 */
[----:B----4-:R-:W-:Y:S02]  /*0c10*/  IMAD.U32 R10, RZ, RZ, UR8 ;  /* 0x00000008ff0a7e24 */ /* 0x010fe4000f8e00ff */
[----:B------:R-:W-:-:S07]  /*0c20*/  IMAD.U32 R11, RZ, RZ, UR9 ;  /* 0x00000009ff0b7e24 */ /* 0x000fce000f8e00ff */
[----:B------:R-:W-:-:S07]  /*0c30*/  LEPC R20, `(.L_x_4) ;  /* 0x000000001014794e */ /* 0x000fce0000000000 */
[----:B-1-3--:R-:W-:Y:S05]  /*0c40*/  CALL.ABS.NOINC R14 ;  /* 0x000000000e007343 */ /* 0x00afea0003c00000 */
.L_x_4:
[----:B------:R-:W-:Y:S05]  /*0c50*/  BSYNC.RECONVERGENT B6 ;  /* 0x0000000000067941 */ /* 0x000fea0003800200 */
.L_x_3:
[----:B------:R-:W2:Y:S02]  /*0c60*/  LDC.64 R4, c[0x0][0x390] ;  /* 0x0000e400ff047b82 */ /* 0x000ea40000000a00 */
[----:B--2---:R-:W-:-:S05]  /*0c70*/  IMAD.WIDE.U32 R4, R2, 0x8, R4 ;  /* 0x0000000802047825 */ /* 0x004fca00078e0004 */
[----:B0-----:R0:W5:Y:S02]  /*0c80*/  LDG.E.S16 R18, desc[UR36][R4.64+0x4] ;  /* 0x0000042404127981 */ /* 0x001164000c1e1700 */
.L_x_75:
[----:B0-----:R-:W0:Y:S02]  /*0c90*/  LDC.64 R4, c[0x0][0x390] ;  /* 0x0000e400ff047b82 */ /* 0x001e240000000a00 */
[----:B0-2---:R-:W2:Y:S01]  /*0ca0*/  LDG.E R5, desc[UR36][R4.64+0xae64] ;  /* 0x00ae642404057981 */ /* 0x005ea2000c1e1900 */
[----:B------:R-:W-:Y:S05]  /*0cb0*/  YIELD ;  /* 0x0000000000007946 */ /* 0x000fea0003800000 */
[----:B------:R-:W-:Y:S01]  /*0cc0*/  BSSY.RECONVERGENT B6, `(.L_x_5) ;  /* 0x0000013000067945 */ /* 0x000fe20003800200 */
[----:B--2---:R-:W-:-:S13]  /*0cd0*/  ISETP.GE.AND P0, PT, R2, R5, PT ;  /* 0x000000050200720c */ /* 0x004fda0003f06270 */
[----:B-1-34-:R-:W-:Y:S05]  /*0ce0*/  @!P0 BRA `(.L_x_6) ;  /* 0x0000000000408947 */ /* 0x01afea0003800000 */
[----:B------:R-:W-:Y:S01]  /*0cf0*/  MOV R14, 0x60 ;  /* 0x00000060000e7802 */ /* 0x000fe20000000f00 */
        /* <DEDUP_REMOVED lines=9> */
[----:B--2---:R-:W-:Y:S02]  /*0d90*/  IMAD.U32 R6, RZ, RZ, UR8 ;  /* 0x00000008ff067e24 */ /* 0x004fe4000f8e00ff */
[----:B------:R-:W-:Y:S02]  /*0da0*/  IMAD.U32 R7, RZ, RZ, UR9 ;  /* 0x00000009ff077e24 */ /* 0x000fe4000f8e00ff */
[----:B----4-:R-:W-:Y:S01]  /*0db0*/  IMAD.U32 R10, RZ, RZ, UR4 ;  /* 0x00000004ff0a7e24 */ /* 0x010fe2000f8e00ff */
[----:B------:R-:W-:-:S07]  /*0dc0*/  MOV R11, UR5 ;  /* 0x00000005000b7c02 */ /* 0x000fce0008000f00 */
[----:B------:R-:W-:-:S07]  /*0dd0*/  LEPC R20, `(.L_x_6) ;  /* 0x000000001014794e */ /* 0x000fce0000000000 */
[----:B-1-3-5:R-:W-:Y:S05]  /*0de0*/  CALL.ABS.NOINC R14 ;  /* 0x000000000e007343 */ /* 0x02afea0003c00000 */
.L_x_6:
[----:B------:R-:W-:Y:S05]  /*0df0*/  BSYNC.RECONVERGENT B6 ;  /* 0x0000000000067941 */ /* 0x000fea0003800200 */
.L_x_5:
[----:B------:R-:W0:Y:S02]  /*0e00*/  LDC.64 R16, c[0x0][0x390] ;  /* 0x0000e400ff107b82 */ /* 0x000e240000000a00 */
[----:B0-----:R-:W-:-:S05]  /*0e10*/  IMAD.WIDE.U32 R16, R2, 0x8, R16 ;  /* 0x0000000802107825 */ /* 0x001fca00078e0010 */
[----:B------:R-:W2:Y:S01]  /*0e20*/  LDG.E.S16 R3, desc[UR36][R16.64+0x6] ;  /* 0x0000062410037981 */ /* 0x000ea2000c1e1700 */
[----:B------:R-:W-:Y:S01]  /*0e30*/  PLOP3.LUT P1, PT, PT, PT, PT, 0x8, 0x80 ;  /* 0x000000000080781c */ /* 0x000fe20003f2e170 */
[----:B------:R-:W-:Y:S03]  /*0e40*/  BSSY.RECONVERGENT B11, `(.L_x_7) ;  /* 0x00000dc0000b7945 */ /* 0x000fe60003800200 */
[----:B------:R-:W-:Y:S02]  /*0e50*/  P2R R27, PR, RZ, 0x2 ;  /* 0x00000002ff1b7803 */ /* 0x000fe40000000000 */
[----:B--2--5:R-:W-:-:S13]  /*0e60*/  ISETP.GT.AND P0, PT, R18, R3, PT ;  /* 0x000000031200720c */ /* 0x024fda0003f04270 */
[----:B------:R-:W-:Y:S05]  /*0e70*/  @P0 BRA `(.L_x_8) ;  /* 0x0000000c00600947 */ /* 0x000fea0003800000 */
[----:B------:R-:W-:-:S05]  /*0e80*/  LEA.HI R4, R2, R1, RZ, 0x1d ;  /* 0x0000000102047211 */ /* 0x000fca00078fe8ff */
[----:B------:R-:W2:Y:S01]  /*0e90*/  LDL.U8 R0, [R4] ;  /* 0x0000000004007983 */ /* 0x000ea20000100000 */
[----:B------:R-:W-:Y:S01]  /*0ea0*/  LOP3.LUT R3, R2, 0x7, RZ, 0xc0, !PT ;  /* 0x0000000702037812 */ /* 0x000fe200078ec0ff */
[----:B------:R-:W-:Y:S03]  /*0eb0*/  BSSY.RECONVERGENT B10, `(.L_x_9) ;  /* 0x00000ba0000a7945 */ /* 0x000fe60003800200 */
[----:B--2---:R-:W-:-:S04]  /*0ec0*/  SHF.R.U32.HI R0, RZ, R3, R0 ;  /* 0x00000003ff007219 */ /* 0x004fc80000011600 */
[----:B------:R-:W-:-:S04]  /*0ed0*/  LOP3.LUT R0, R0, 0x1, RZ, 0xc0, !PT ;  /* 0x0000000100007812 */ /* 0x000fc800078ec0ff */
[----:B------:R-:W-:-:S13]  /*0ee0*/  ISETP.NE.U32.AND P0, PT, R0, 0x1, PT ;  /* 0x000000010000780c */ /* 0x000fda0003f05070 */
[----:B------:R-:W-:Y:S05]  /*0ef0*/  @P0 BRA `(.L_x_10) ;  /* 0x0000000800d40947 */ /* 0x000fea0003800000 */
[----:B------:R-:W0:Y:S02]  /*0f00*/  LDC.64 R32, c[0x0][0x390] ;  /* 0x0000e400ff207b82 */ /* 0x000e240000000a00 */
[----:B0-----:R-:W-:-:S06]  /*0f10*/  IMAD.WIDE R32, R18, 0x2, R32 ;  /* 0x0000000212207825 */ /* 0x001fcc00078e0220 */
[----:B------:R-:W2:Y:S02]  /*0f20*/  LDG.E.U16 R32, desc[UR36][R32.64+0x6780] ;  /* 0x0067802420207981 */ /* 0x000ea4000c1e1500 */
[----:B--2---:R-:W-:-:S04]  /*0f30*/  PRMT R31, R32, 0x9910, RZ ;  /* 0x00009910201f7816 */ /* 0x004fc800000000ff */
[----:B------:R-:W-:-:S04]  /*0f40*/  SHF.R.S32.HI R0, RZ, 0xf, R31 ;  /* 0x0000000fff007819 */ /* 0x000fc8000001141f */
[----:B------:R-:W-:-:S04]  /*0f50*/  LOP3.LUT R3, R0, 0xffff, RZ, 0xc0, !PT ;  /* 0x0000ffff00037812 */ /* 0x000fc800078ec0ff */
[----:B------:R-:W-:-:S04]  /*0f60*/  LEA.HI R0, R3, R32, RZ, 0x13 ;  /* 0x0000002003007211 */ /* 0x000fc800078f98ff */
[----:B------:R-:W-:-:S04]  /*0f70*/  PRMT R0, R0, 0x9910, RZ ;  /* 0x0000991000007816 */ /* 0x000fc800000000ff */
[----:B------:R-:W-:-:S04]  /*0f80*/  SHF.R.S32.HI R0, RZ, 0x3, R0 ;  /* 0x00000003ff007819 */ /* 0x000fc80000011400 */
[----:B------:R-:W-:-:S05]  /*0f90*/  PRMT R30, R0, 0x9910, RZ ;  /* 0x00009910001e7816 */ /* 0x000fca00000000ff */
[----:B------:R-:W-:-:S05]  /*0fa0*/  IMAD.IADD R30, R1, 0x1, R30 ;  /* 0x00000001011e7824 */ /* 0x000fca00078e021e */
[----:B------:R-:W2:Y:S01]  /*0fb0*/  LDL.U8 R29, [R30] ;  /* 0x000000001e1d7983 */ /* 0x000ea20000100000 */
[----:B------:R-:W-:Y:S01]  /*0fc0*/  LOP3.LUT R0, R32, 0x7, RZ, 0xc0, !PT ;  /* 0x0000000720007812 */ /* 0x000fe200078ec0ff */
[----:B------:R-:W-:-:S03]  /*0fd0*/  IMAD.MOV.U32 R3, RZ, RZ, 0x1 ;  /* 0x00000001ff037424 */ /* 0x000fc600078e00ff */
[----:B------:R-:W-:-:S04]  /*0fe0*/  ISETP.GT.U32.AND P0, PT, R0, 0xffff, PT ;  /* 0x0000ffff0000780c */ /* 0x000fc80003f04070 */
[----:B------:R-:W-:-:S04]  /*0ff0*/  SEL R0, R0, 0xffff, !P0 ;  /* 0x0000ffff00007807 */ /* 0x000fc80004000000 */
[----:B------:R-:W-:-:S04]  /*1000*/  LOP3.LUT R0, R0, 0xffff, RZ, 0xc0, !PT ;  /* 0x0000ffff00007812 */ /* 0x000fc800078ec0ff */
[----:B------:R-:W-:-:S04]  /*1010*/  SHF.L.U32 R28, R3, R0, RZ ;  /* 0x00000000031c7219 */ /* 0x000fc800000006ff */
[----:B--2---:R-:W-:-:S04]  /*1020*/  LOP3.LUT R0, R28, R29, RZ, 0xc0, !PT ;  /* 0x0000001d1c007212 */ /* 0x004fc800078ec0ff */
[----:B------:R-:W-:-:S04]  /*1030*/  PRMT R0, R0, 0x9910, RZ ;  /* 0x0000991000007816 */ /* 0x000fc800000000ff */
[----:B------:R-:W-:-:S13]  /*1040*/  ISETP.NE.AND P0, PT, R0, RZ, PT ;  /* 0x000000ff0000720c */ /* 0x000fda0003f05270 */
[----:B------:R-:W-:Y:S05]  /*1050*/  @P0 BRA `(.L_x_10) ;  /* 0x00000008007c0947 */ /* 0x000fea0003800000 */
[----:B------:R-:W-:Y:S01]  /*1060*/  ISETP.GE.U32.AND P0, PT, R32, 0xcf0, PT ;  /* 0x00000cf02000780c */ /* 0x000fe20003f06070 */
[----:B------:R-:W-:-:S12]  /*1070*/  BSSY.RECONVERGENT B6, `(.L_x_11) ;  /* 0x0000012000067945 */ /* 0x000fd80003800200 */
[----:B------:R-:W-:Y:S05]  /*1080*/  @!P0 BRA `(.L_x_12) ;  /* 0x0000000000408947 */ /* 0x000fea0003800000 */
        /* <DEDUP_REMOVED lines=15> */
[----:B-1-3--:R-:W-:Y:S05]  /*1180*/  CALL.ABS.NOINC R14 ;  /* 0x000000000e007343 */ /* 0x00afea0003c00000 */
.L_x_12:
[----:B------:R-:W-:Y:S05]  /*1190*/  BSYNC.RECONVERGENT B6 ;  /* 0x0000000000067941 */ /* 0x000fea0003800200 */
.L_x_11:
[----:B------:R-:W-:Y:S01]  /*11a0*/  LOP3.LUT R29, R29, R28, RZ, 0xfc, !PT ;  /* 0x0000001c1d1d7212 */ /* 0x000fe200078efcff */
[----:B------:R-:W-:Y:S04]  /*11b0*/  BSSY.RECONVERGENT B9, `(.L_x_13) ;  /* 0x000006e000097945 */ /* 0x000fe80003800200 */
[----:B------:R-:W-:Y:S01]  /*11c0*/  BSSY.RELIABLE B8, `(.L_x_14) ;  /* 0x0000060000087945 */ /* 0x000fe20003800100 */
[----:B------:R-:W-:Y:S01]  /*11d0*/  IMAD.MOV.U32 R27, RZ, RZ, RZ ;  /* 0x000000ffff1b7224 */ /* 0x000fe200078e00ff */
[----:B------:R0:W-:Y:S06]  /*11e0*/  STL.U8 [R30], R29 ;  /* 0x0000001d1e007387 */ /* 0x0001ec0000100000 */
.L_x_26:
[----:B------:R-:W-:-:S05]  /*11f0*/  LEA.HI R4, R27, R1, RZ, 0x1d ;  /* 0x000000011b047211 */ /* 0x000fca00078fe8ff */
[----:B--2---:R-:W2:Y:S01]  /*1200*/  LDL.U8 R0, [R4] ;  /* 0x0000000004007983 */ /* 0x004ea20000100000 */
[----:B------:R-:W-:Y:S01]  /*1210*/  LOP3.LUT R3, R27, 0x7, RZ, 0xc0, !PT ;  /* 0x000000071b037812 */ /* 0x000fe200078ec0ff */
[----:B------:R-:W-:Y:S03]  /*1220*/  BSSY.RELIABLE B6, `(.L_x_15) ;  /* 0x0000056000067945 */ /* 0x000fe60003800100 */
[----:B--2---:R-:W-:-:S04]  /*1230*/  SHF.R.U32.HI R0, RZ, R3, R0 ;  /* 0x00000003ff007219 */ /* 0x004fc80000011600 */
[----:B------:R-:W-:-:S04]  /*1240*/  LOP3.LUT R0, R0, 0x1, RZ, 0xc0, !PT ;  /* 0x0000000100007812 */ /* 0x000fc800078ec0ff */
[----:B------:R-:W-:-:S13]  /*1250*/  ISETP.NE.U32.AND P0, PT, R0, 0x1, PT ;  /* 0x000000010000780c */ /* 0x000fda0003f05070 */
[----:B---3--:R-:W-:Y:S05]  /*1260*/  @P0 BRA `(.L_x_16) ;  /* 0x0000000400440947 */ /* 0x008fea0003800000 */
[----:B------:R-:W2:Y:S01]  /*1270*/  LDC.64 R36, c[0x0][0x390] ;  /* 0x0000e400ff247b82 */ /* 0x000ea20000000a00 */
[----:B------:R-:W-:Y:S02]  /*1280*/  IMAD.MOV.U32 R28, RZ, RZ, RZ ;  /* 0x000000ffff1c7224 */ /* 0x000fe400078e00ff */
[----:B--2---:R-:W-:-:S07]  /*1290*/  IMAD.WIDE.U32 R36, R27, 0x8, R36 ;  /* 0x000000081b247825 */ /* 0x004fce00078e0024 */
.L_x_25:
[----:B------:R-:W-:Y:S01]  /*12a0*/  ISETP.NE.AND P0, PT, R27, R28, PT ;  /* 0x0000001c1b00720c */ /* 0x000fe20003f05270 */
[----:B------:R-:W-:-:S12]  /*12b0*/  BSSY.RELIABLE B7, `(.L_x_17) ;  /* 0x0000049000077945 */ /* 0x000fd80003800100 */
[----:B--23--:R-:W-:Y:S05]  /*12c0*/  @!P0 BRA `(.L_x_18) ;  /* 0x00000004001c8947 */ /* 0x00cfea0003800000 */
[----:B------:R-:W-:-:S05]  /*12d0*/  LEA.HI R4, R28, R1, RZ, 0x1d ;  /* 0x000000011c047211 */ /* 0x000fca00078fe8ff */
[----:B------:R-:W2:Y:S01]  /*12e0*/  LDL.U8 R0, [R4] ;  /* 0x0000000004007983 */ /* 0x000ea20000100000 */
[----:B------:R-:W-:-:S04]  /*12f0*/  LOP3.LUT R3, R28, 0x7, RZ, 0xc0, !PT ;  /* 0x000000071c037812 */ /* 0x000fc800078ec0ff */
[----:B--2---:R-:W-:-:S04]  /*1300*/  SHF.R.U32.HI R0, RZ, R3, R0 ;  /* 0x00000003ff007219 */ /* 0x004fc80000011600 */
[----:B------:R-:W-:-:S04]  /*1310*/  LOP3.LUT R0, R0, 0x1, RZ, 0xc0, !PT ;  /* 0x0000000100007812 */ /* 0x000fc800078ec0ff */
[----:B------:R-:W-:-:S13]  /*1320*/  ISETP.NE.U32.AND P0, PT, R0, 0x1, PT ;  /* 0x000000010000780c */ /* 0x000fda0003f05070 */
[----:B------:R-:W-:Y:S05]  /*1330*/  @P0 BRA `(.L_x_18) ;  /* 0x0000000400000947 */ /* 0x000fea0003800000 */
[----:B------:R-:W2:Y:S02]  /*1340*/  LDC.64 R4, c[0x0][0x390] ;  /* 0x0000e400ff047b82 */ /* 0x000ea40000000a00 */
[----:B--2---:R-:W2:Y:S01]  /*1350*/  LDG.E R4, desc[UR36][R4.64+0xae64] ;  /* 0x00ae642404047981 */ /* 0x004ea2000c1e1900 */
[----:B------:R-:W-:Y:S04]  /*1360*/  BSSY.RECONVERGENT B0, `(.L_x_19) ;  /* 0x0000016000007945 */ /* 0x000fe80003800200 */
[----:B------:R-:W3:Y:S05]  /*1370*/  BMOV.32.CLEAR R33, B0 ;  /* 0x0000000000217355 */ /* 0x000eea0000100000 */
[----:B--2---:R-:W-:-:S13]  /*1380*/  ISETP.GE.AND P0, PT, R27, R4, PT ;  /* 0x000000041b00720c */ /* 0x004fda0003f06270 */
[----:B---3--:R-:W-:Y:S05]  /*1390*/  @!P0 BRA `(.L_x_20) ;  /* 0x0000000000448947 */ /* 0x008fea0003800000 */
[----:B------:R-:W-:Y:S01]  /*13a0*/  MOV R14, 0x60 ;  /* 0x00000060000e7802 */ /* 0x000fe20000000f00 */
[----:B------:R-:W2:Y:S01]  /*13b0*/  LDCU.64 UR4, c[0x4][0x50] ;  /* 0x01000a00ff0477ac */ /* 0x000ea20008000a00 */
[----:B------:R-:W-:Y:S02]  /*13c0*/  IMAD.MOV.U32 R8, RZ, RZ, 0x9b ;  /* 0x0000009bff087424 */ /* 0x000fe400078e00ff */
[----:B------:R-:W-:Y:S01]  /*13d0*/  IMAD.MOV.U32 R12, RZ, RZ, 0x1 ;  /* 0x00000001ff0c7424 */ /* 0x000fe200078e00ff */
[----:B------:R-:W3:Y:S01]  /*13e0*/  LDCU.64 UR6, c[0x4][0x38] ;  /* 0x01000700ff0677ac */ /* 0x000ee20008000a00 */
[----:B------:R-:W4:Y:S01]  /*13f0*/  LDC.64 R14, c[0x4][R14] ;  /* 0x010000000e0e7b82 */ /* 0x000f220000000a00 */
[----:B------:R-:W-:Y:S01]  /*1400*/  IMAD.MOV.U32 R13, RZ, RZ, RZ ;  /* 0x000000ffff0d7224 */ /* 0x000fe200078e00ff */
[----:B------:R-:W5:Y:S01]  /*1410*/  LDCU.64 UR8, c[0x4][0x8] ;  /* 0x01000100ff0877ac */ /* 0x000f620008000a00 */
[----:B--2---:R-:W-:Y:S02]  /*1420*/  IMAD.U32 R4, RZ, RZ, UR4 ;  /* 0x00000004ff047e24 */ /* 0x004fe4000f8e00ff */
[----:B------:R-:W-:-:S02]  /*1430*/  IMAD.U32 R5, RZ, RZ, UR5 ;  /* 0x00000005ff057e24 */ /* 0x000fc4000f8e00ff */
[----:B---3--:R-:W-:Y:S02]  /*1440*/  IMAD.U32 R6, RZ, RZ, UR6 ;  /* 0x00000006ff067e24 */ /* 0x008fe4000f8e00ff */
[----:B------:R-:W-:Y:S02]  /*1450*/  IMAD.U32 R7, RZ, RZ, UR7 ;  /* 0x00000007ff077e24 */ /* 0x000fe4000f8e00ff */
[----:B-----5:R-:W-:Y:S01]  /*1460*/  IMAD.U32 R10, RZ, RZ, UR8 ;  /* 0x00000008ff0a7e24 */ /* 0x020fe2000f8e00ff */
[----:B------:R-:W-:Y:S01]  /*1470*/  MOV R11, UR9 ;  /* 0x00000009000b7c02 */ /* 0x000fe20008000f00 */
[----:B------:R-:W-:Y:S06]  /*1480*/  BMOV.32.CLEAR RZ, B0 ;  /* 0x0000000000ff7355 */ /* 0x000fec0000100000 */
[----:B------:R-:W-:-:S07]  /*1490*/  LEPC R20, `(.L_x_20) ;  /* 0x000000001014794e */ /* 0x000fce0000000000 */
[----:B01--4-:R-:W-:Y:S05]  /*14a0*/  CALL.ABS.NOINC R14 ;  /* 0x000000000e007343 */ /* 0x013fea0003c00000 */
.L_x_20:
[----:B------:R2:W-:Y:S05]  /*14b0*/  BMOV.32 B0, R33 ;  /* 0x0000002100007356 */ /* 0x0005ea0000000000 */
[----:B------:R-:W-:Y:S05]  /*14c0*/  BSYNC.RECONVERGENT B0 ;  /* 0x0000000000007941 */ /* 0x000fea0003800200 */
.L_x_19:
[----:B--2---:R2:W5:Y:S02]  /*14d0*/  LDG.E.S16 R33, desc[UR36][R36.64+0x4] ;  /* 0x0000042424217981 */ /* 0x004564000c1e1700 */
.L_x_24:
[----:B---3--:R-:W3:Y:S02]  /*14e0*/  LDC.64 R4, c[0x0][0x390] ;  /* 0x0000e400ff047b82 */ /* 0x008ee40000000a00 */
[----:B---3--:R-:W3:Y:S01]  /*14f0*/  LDG.E R4, desc[UR36][R4.64+0xae64] ;  /* 0x00ae642404047981 */ /* 0x008ee2000c1e1900 */
[----:B------:R-:W-:Y:S04]  /*1500*/  BSSY.RECONVERGENT B0, `(.L_x_21) ;  /* 0x0000016000007945 */ /* 0x000fe80003800200 */
[----:B------:R-:W4:Y:S05]  /*1510*/  BMOV.32.CLEAR R34, B0 ;  /* 0x0000000000227355 */ /* 0x000f2a0000100000 */
[----:B---3--:R-:W-:-:S13]  /*1520*/  ISETP.GE.AND P0, PT, R27, R4, PT ;  /* 0x000000041b00720c */ /* 0x008fda0003f06270 */
[----:B----4-:R-:W-:Y:S05]  /*1530*/  @!P0 BRA `(.L_x_22) ;  /* 0x0000000000448947 */ /* 0x010fea0003800000 */
[----:B------:R-:W-:Y:S01]  /*1540*/  MOV R14, 0x60 ;  /* 0x00000060000e7802 */ /* 0x000fe20000000f00 */
[----:B------:R-:W3:Y:S01]  /*1550*/  LDCU.64 UR4, c[0x4][0x50] ;  /* 0x01000a00ff0477ac */ /* 0x000ee20008000a00 */
[----:B------:R-:W-:Y:S02]  /*1560*/  HFMA2 R12, -RZ, RZ, 0, 5.9604644775390625e-08 ;  /* 0x00000001ff0c7431 */ /* 0x000fe400000001ff */
[----:B------:R-:W-:Y:S01]  /*1570*/  IMAD.MOV.U32 R8, RZ, RZ, 0xa2 ;  /* 0x000000a2ff087424 */ /* 0x000fe200078e00ff */
[----:B------:R-:W4:Y:S01]  /*1580*/  LDCU.64 UR6, c[0x4][0x38] ;  /* 0x01000700ff0677ac */ /* 0x000f220008000a00 */
[----:B------:R-:W0:Y:S01]  /*1590*/  LDC.64 R14, c[0x4][R14] ;  /* 0x010000000e0e7b82 */ /* 0x000e220000000a00 */
[----:B------:R-:W-:Y:S01]  /*15a0*/  IMAD.MOV.U32 R13, RZ, RZ, RZ ;  /* 0x000000ffff0d7224 */ /* 0x000fe200078e00ff */
[----:B------:R-:W1:Y:S01]  /*15b0*/  LDCU.64 UR8, c[0x4][0x10] ;  /* 0x01000200ff0877ac */ /* 0x000e620008000a00 */
[----:B---3--:R-:W-:Y:S02]  /*15c0*/  IMAD.U32 R4, RZ, RZ, UR4 ;  /* 0x00000004ff047e24 */ /* 0x008fe4000f8e00ff */
[----:B------:R-:W-:-:S02]  /*15d0*/  IMAD.U32 R5, RZ, RZ, UR5 ;  /* 0x00000005ff057e24 */ /* 0x000fc4000f8e00ff */
[----:B----4-:R-:W-:Y:S02]  /*15e0*/  IMAD.U32 R6, RZ, RZ, UR6 ;  /* 0x00000006ff067e24 */ /* 0x010fe4000f8e00ff */
[----:B------:R-:W-:Y:S02]  /*15f0*/  IMAD.U32 R7, RZ, RZ, UR7 ;  /* 0x00000007ff077e24 */ /* 0x000fe4000f8e00ff */
[----:B-1----:R-:W-:Y:S02]  /*1600*/  IMAD.U32 R10, RZ, RZ, UR8 ;  /* 0x00000008ff0a7e24 */ /* 0x002fe4000f8e00ff */
[----:B------:R-:W-:Y:S01]  /*1610*/  IMAD.U32 R11, RZ, RZ, UR9 ;  /* 0x00000009ff0b7e24 */ /* 0x000fe2000f8e00ff */
[----:B------:R-:W-:Y:S06]  /*1620*/  BMOV.32.CLEAR RZ, B0 ;  /* 0x0000000000ff7355 */ /* 0x000fec0000100000 */
[----:B------:R-:W-:-:S07]  /*1630*/  LEPC R20, `(.L_x_22) ;  /* 0x000000001014794e */ /* 0x000fce0000000000 */
[----:B0-2--5:R-:W-:Y:S05]  /*1640*/  CALL.ABS.NOINC R14 ;  /* 0x000000000e007343 */ /* 0x025fea0003c00000 */
.L_x_22:
[----:B------:R3:W-:Y:S05]  /*1650*/  BMOV.32 B0, R34 ;  /* 0x0000002200007356 */ /* 0x0007ea0000000000 */
[----:B------:R-:W-:Y:S05]  /*1660*/  BSYNC.RECONVERGENT B0 ;  /* 0x0000000000007941 */ /* 0x000fea0003800200 */
.L_x_21:
[----:B------:R-:W4:Y:S02]  /*1670*/  LDG.E.S16 R0, desc[UR36][R36.64+0x6] ;  /* 0x0000062424007981 */ /* 0x000f24000c1e1700 */
[----:B----45:R-:W-:-:S13]  /*1680*/  ISETP.GT.AND P0, PT, R33, R0, PT ;  /* 0x000000002100720c */ /* 0x030fda0003f04270 */
[----:B------:R-:W-:Y:S05]  /*1690*/  @P0 BREAK.RELIABLE B7 ;  /* 0x0000000000070942 */ /* 0x000fea0003800100 */
[----:B------:R-:W-:Y:S05]  /*16a0*/  @P0 BREAK.RELIABLE B6 ;  /* 0x0000000000060942 */ /* 0x000fea0003800100 */
[----:B------:R-:W-:Y:S05]  /*16b0*/  @P0 BREAK.RELIABLE B8 ;  /* 0x0000000000080942 */ /* 0x000fea0003800100 */
[----:B------:R-:W-:Y:S05]  /*16c0*/  @P0 BRA `(.L_x_23) ;  /* 0x0000000000700947 */ /* 0x000fea0003800000 */
[----:B------:R-:W-:Y:S02]  /*16d0*/  IMAD.U32 R4, RZ, RZ, UR38 ;  /* 0x00000026ff047e24 */ /* 0x000fe4000f8e00ff */
[----:B------:R-:W-:Y:S02]  /*16e0*/  IMAD.U32 R5, RZ, RZ, UR39 ;  /* 0x00000027ff057e24 */ /* 0x000fe4000f8e00ff */
[----:B------:R-:W-:-:S06]  /*16f0*/  IMAD.WIDE R4, R33, 0x2, R4 ;  /* 0x0000000221047825 */ /* 0x000fcc00078e0204 */
[----:B------:R-:W4:Y:S01]  /*1700*/  LDG.E.S16 R5, desc[UR36][R4.64] ;  /* 0x0000002404057981 */ /* 0x000f22000c1e1700 */
[----:B------:R-:W-:Y:S01]  /*1710*/  VIADD R33, R33, 0x1 ;  /* 0x0000000121217836 */ /* 0x000fe20000000000 */
[----:B----4-:R-:W-:-:S13]  /*1720*/  ISETP.NE.AND P0, PT, R28, R5, PT ;  /* 0x000000051c00720c */ /* 0x010fda0003f05270 */
[----:B------:R-:W-:Y:S05]  /*1730*/  @P0 BRA `(.L_x_24) ;  /* 0xfffffffc00680947 */ /* 0x000fea000383ffff */
.L_x_18:
[----:B------:R-:W-:Y:S05]  /*1740*/  BSYNC.RELIABLE B7 ;  /* 0x0000000000077941 */ /* 0x000fea0003800100 */
.L_x_17:
[----:B------:R-:W-:-:S05]  /*1750*/  VIADD R28, R28, 0x1 ;  /* 0x000000011c1c7836 */ /* 0x000fca0000000000 */
[----:B------:R-:W-:-:S13]  /*1760*/  ISETP.NE.AND P0, PT, R28, 0xcf0, PT ;  /* 0x00000cf01c00780c */ /* 0x000fda0003f05270 */
[----:B------:R-:W-:Y:S05]  /*1770*/  @P0 BRA `(.L_x_25) ;  /* 0xfffffff800c80947 */ /* 0x000fea000383ffff */
.L_x_16:
[----:B------:R-:W-:Y:S05]  /*1780*/  BSYNC.RELIABLE B6 ;  /* 0x0000000000067941 */ /* 0x000fea0003800100 */
.L_x_15:
[----:B------:R-:W-:-:S05]  /*1790*/  VIADD R27, R27, 0x1 ;  /* 0x000000011b1b7836 */ /* 0x000fca0000000000 */
[----:B------:R-:W-:-:S13]  /*17a0*/  ISETP.NE.AND P0, PT, R27, 0xcf0, PT ;  /* 0x00000cf01b00780c */ /* 0x000fda0003f05270 */
[----:B------:R-:W-:Y:S05]  /*17b0*/  @P0 BRA `(.L_x_26) ;  /* 0xfffffff8008c0947 */ /* 0x000fea000383ffff */
[----:B------:R-:W-:Y:S05]  /*17c0*/  BSYNC.RELIABLE B8 ;  /* 0x0000000000087941 */ /* 0x000fea0003800100 */
.L_x_14:
[----:B------:R-:W-:Y:S01]  /*17d0*/  IMAD.MOV.U32 R6, RZ, RZ, 0x1 ;  /* 0x00000001ff067424 */ /* 0x000fe200078e00ff */
[----:B------:R-:W4:Y:S01]  /*17e0*/  S2UR UR6, SR_CgaCtaId ;  /* 0x00000000000679c3 */ /* 0x000f220000008800 */
[----:B------:R-:W-:Y:S02]  /*17f0*/  UMOV UR4, 0x400 ;  /* 0x0000040000047882 */ /* 0x000fe40000000000 */
[----:B------:R-:W-:Y:S01]  /*1800*/  UIADD3 UR5, UPT, UPT, UR4, 0x180, URZ ;  /* 0x0000018004057890 */ /* 0x000fe2000fffe0ff */
[----:B------:R-:W5:Y:S01]  /*1810*/  ATOMS.ADD R3, [R19], R6 ;  /* 0x000000061303738c */ /* 0x000f620000000000 */
[----:B----4-:R-:W-:Y:S02]  /*1820*/  ULEA UR4, UR6, UR4, 0x18 ;  /* 0x0000000406047291 */ /* 0x010fe4000f8ec0ff */
[----:B------:R-:W-:Y:S01]  /*1830*/  ULEA UR5, UR6, UR5, 0x18 ;  /* 0x0000000506057291 */ /* 0x000fe2000f8ec0ff */
[----:B-----5:R-:W-:-:S05]  /*1840*/  IMAD.IADD R3, R22, 0x1, R3 ;  /* 0x0000000116037824 */ /* 0x020fca00078e0203 */
[C---:B------:R-:W-:Y:S02]  /*1850*/  LEA R0, R3.reuse, UR4, 0x2 ;  /* 0x0000000403007c11 */ /* 0x040fe4000f8e10ff */
[----:B------:R-:W-:-:S03]  /*1860*/  LEA R4, R3, UR5, 0x2 ;  /* 0x0000000503047c11 */ /* 0x000fc6000f8e10ff */
[----:B------:R4:W-:Y:S04]  /*1870*/  STS [R0], R31 ;  /* 0x0000001f00007388 */ /* 0x0009e80000000800 */
[----:B------:R4:W-:Y:S02]  /*1880*/  STS [R4], R25 ;  /* 0x0000001904007388 */ /* 0x0009e40000000800 */
.L_x_23:
[----:B------:R-:W-:Y:S05]  /*1890*/  BSYNC.RECONVERGENT B9 ;  /* 0x0000000000097941 */ /* 0x000fea0003800200 */
.L_x_13:
[----:B------:R-:W-:Y:S01]  /*18a0*/  ISETP.GE.U32.AND P0, PT, R32, 0xcf0, PT ;  /* 0x00000cf02000780c */ /* 0x000fe20003f06070 */
[----:B------:R-:W-:-:S12]  /*18b0*/  BSSY.RECONVERGENT B6, `(.L_x_27) ;  /* 0x0000012000067945 */ /* 0x000fd80003800200 */
[----:B------:R-:W-:Y:S05]  /*18c0*/  @!P0 BRA `(.L_x_28) ;  /* 0x0000000000408947 */ /* 0x000fea0003800000 */
[----:B------:R-:W-:Y:S01]  /*18d0*/  MOV R14, 0x60 ;  /* 0x00000060000e7802 */ /* 0x000fe20000000f00 */
[----:B------:R-:W4:Y:S01]  /*18e0*/  LDCU.64 UR6, c[0x4][0x58] ;  /* 0x01000b00ff0677ac */ /* 0x000f220008000a00 */
[----:B------:R-:W-:Y:S02]  /*18f0*/  IMAD.MOV.U32 R8, RZ, RZ, 0x123 ;  /* 0x00000123ff087424 */ /* 0x000fe400078e00ff */
[----:B------:R-:W-:Y:S01]  /*1900*/  IMAD.MOV.U32 R12, RZ, RZ, 0x1 ;  /* 0x00000001ff0c7424 */ /* 0x000fe200078e00ff */
[----:B------:R-:W5:Y:S01]  /*1910*/  LDCU.64 UR8, c[0x4][0x38] ;  /* 0x01000700ff0877ac */ /* 0x000f620008000a00 */
[----:B------:R-:W0:Y:S01]  /*1920*/  LDC.64 R14, c[0x4][R14] ;  /* 0x010000000e0e7b82 */ /* 0x000e220000000a00 */
[----:B------:R-:W-:Y:S01]  /*1930*/  IMAD.MOV.U32 R13, RZ, RZ, RZ ;  /* 0x000000ffff0d7224 */ /* 0x000fe200078e00ff */
[----:B------:R-:W1:Y:S01]  /*1940*/  LDCU.64 UR4, c[0x4][0x20] ;  /* 0x01000400ff0477ac */ /* 0x000e620008000a00 */
[----:B----4-:R-:W-:Y:S02]  /*1950*/  IMAD.U32 R4, RZ, RZ, UR6 ;  /* 0x00000006ff047e24 */ /* 0x010fe4000f8e00ff */
[----:B------:R-:W-:Y:S01]  /*1960*/  IMAD.U32 R5, RZ, RZ, UR7 ;  /* 0x00000007ff057e24 */ /* 0x000fe2000f8e00ff */
[----:B-----5:R-:W-:Y:S01]  /*1970*/  MOV R6, UR8 ;  /* 0x0000000800067c02 */ /* 0x020fe20008000f00 */
[----:B------:R-:W-:-:S02]  /*1980*/  IMAD.U32 R7, RZ, RZ, UR9 ;  /* 0x00000009ff077e24 */ /* 0x000fc4000f8e00ff */
[----:B-1----:R-:W-:Y:S02]  /*1990*/  IMAD.U32 R10, RZ, RZ, UR4 ;  /* 0x00000004ff0a7e24 */ /* 0x002fe4000f8e00ff */
[----:B------:R-:W-:-:S07]  /*19a0*/  IMAD.U32 R11, RZ, RZ, UR5 ;  /* 0x00000005ff0b7e24 */ /* 0x000fce000f8e00ff */
[----:B------:R-:W-:-:S07]  /*19b0*/  LEPC R20, `(.L_x_28) ;  /* 0x000000001014794e */ /* 0x000fce0000000000 */
[----:B0-23--:R-:W-:Y:S05]  /*19c0*/  CALL.ABS.NOINC R14 ;  /* 0x000000000e007343 */ /* 0x00dfea0003c00000 */
.L_x_28:
[----:B------:R-:W-:Y:S05]  /*19d0*/  BSYNC.RECONVERGENT B6 ;  /* 0x0000000000067941 */ /* 0x000fea0003800200 */
.L_x_27:
[----:B----4-:R-:W-:Y:S01]  /*19e0*/  LEA.HI R0, R31, R31, RZ, 0x3 ;  /* 0x0000001f1f007211 */ /* 0x010fe200078f18ff */
[----:B------:R-:W-:-:S03]  /*19f0*/  IMAD.MOV.U32 R3, RZ, RZ, 0x1 ;  /* 0x00000001ff037424 */ /* 0x000fc600078e00ff */
[----:B------:R-:W-:-:S05]  /*1a00*/  LOP3.LUT R0, R0, 0xfffffff8, RZ, 0xc0, !PT ;  /* 0xfffffff800007812 */ /* 0x000fca00078ec0ff */
[----:B------:R-:W-:-:S05]  /*1a10*/  IMAD.IADD R0, R31, 0x1, -R0 ;  /* 0x000000011f007824 */ /* 0x000fca00078e0a00 */
[----:B------:R-:W-:-:S04]  /*1a20*/  SHF.L.U32 R0, R3, R0, RZ ;  /* 0x0000000003007219 */ /* 0x000fc800000006ff */
[----:B0-----:R-:W-:-:S05]  /*1a30*/  LOP3.LUT R29, R29, R0, RZ, 0x30, !PT ;  /* 0x000000001d1d7212 */ /* 0x001fca00078e30ff */
[----:B------:R0:W-:Y:S02]  /*1a40*/  STL.U8 [R30], R29 ;  /* 0x0000001d1e007387 */ /* 0x0001e40000100000 */
.L_x_10:
[----:B------:R-:W-:Y:S05]  /*1a50*/  BSYNC.RECONVERGENT B10 ;  /* 0x00000000000a7941 */ /* 0x000fea0003800200 */
.L_x_9:
[----:B------:R-:W4:Y:S02]  /*1a60*/  LDC.64 R4, c[0x0][0x390] ;  /* 0x0000e400ff047b82 */ /* 0x000f240000000a00 */
[----:B----4-:R-:W4:Y:S01]  /*1a70*/  LDG.E R5, desc[UR36][R4.64+0xae64] ;  /* 0x00ae642404057981 */ /* 0x010f22000c1e1900 */
[----:B------:R-:W-:Y:S01]  /*1a80*/  BSSY.RECONVERGENT B6, `(.L_x_29) ;  /* 0x0000013000067945 */ /* 0x000fe20003800200 */
[----:B----4-:R-:W-:-:S13]  /*1a90*/  ISETP.GE.AND P0, PT, R2, R5, PT ;  /* 0x000000050200720c */ /* 0x010fda0003f06270 */
        /* <DEDUP_REMOVED lines=17> */
.L_x_30:
[----:B------:R-:W-:Y:S05]  /*1bb0*/  BSYNC.RECONVERGENT B6 ;  /* 0x0000000000067941 */ /* 0x000fea0003800200 */
.L_x_29:
[----:B------:R-:W4:Y:S02]  /*1bc0*/  LDG.E.S16 R17, desc[UR36][R16.64+0x6] ;  /* 0x0000062410117981 */ /* 0x000f24000c1e1700 */
[C---:B----4-:R-:W-:Y:S01]  /*1bd0*/  ISETP.LT.AND P0, PT, R18.reuse, R17, PT ;  /* 0x000000111200720c */ /* 0x050fe20003f01270 */
[----:B------:R-:W-:-:S03]  /*1be0*/  VIADD R18, R18, 0x1 ;  /* 0x0000000112127836 */ /* 0x000fc60000000000 */
[----:B------:R-:W-:-:S09]  /*1bf0*/  P2R R27, PR, RZ, 0x1 ;  /* 0x00000001ff1b7803 */ /* 0x000fd20000000000 */
.L_x_8:
[----:B------:R-:W-:Y:S05]  /*1c00*/  BSYNC.RECONVERGENT B11 ;  /* 0x00000000000b7941 */ /* 0x000fea0003800200 */
.L_x_7:
[----:B------:R-:W4:Y:S01]  /*1c10*/  LDS R35, [R19] ;  /* 0x0000000013237984 */ /* 0x000f220000000800 */
[----:B------:R-:W-:Y:S01]  /*1c20*/  BSSY.RECONVERGENT B6, `(.L_x_31) ;  /* 0x0000013000067945 */ /* 0x000fe20003800200 */
[----:B----4-:R-:W-:-:S13]  /*1c30*/  ISETP.GE.U32.AND P0, PT, R35, 0x21, PT ;  /* 0x000000212300780c */ /* 0x010fda0003f06070 */
        /* <DEDUP_REMOVED lines=10> */
[----:B------:R-:W-:-:S02]  /*1ce0*/  IMAD.U32 R5, RZ, RZ, UR5 ;  /* 0x00000005ff057e24 */ /* 0x000fc4000f8e00ff */
[----:B-----5:R-:W-:Y:S01]  /*1cf0*/  IMAD.U32 R6, RZ, RZ, UR8 ;  /* 0x00000008ff067e24 */ /* 0x020fe2000f8e00ff */
[----:B------:R-:W-:Y:S01]  /*1d00*/  MOV R7, UR9 ;  /* 0x0000000900077c02 */ /* 0x000fe20008000f00 */
[----:B-1----:R-:W-:Y:S02]  /*1d10*/  IMAD.U32 R10, RZ, RZ, UR6 ;  /* 0x00000006ff0a7e24 */ /* 0x002fe4000f8e00ff */
[----:B------:R-:W-:-:S07]  /*1d20*/  IMAD.U32 R11, RZ, RZ, UR7 ;  /* 0x00000007ff0b7e24 */ /* 0x000fce000f8e00ff */
[----:B------:R-:W-:-:S07]  /*1d30*/  LEPC R20, `(.L_x_32) ;  /* 0x000000001014794e */ /* 0x000fce0000000000 */
[----:B0-23--:R-:W-:Y:S05]  /*1d40*/  CALL.ABS.NOINC R14 ;  /* 0x000000000e007343 */ /* 0x00dfea0003c00000 */
.L_x_32:
[----:B------:R-:W-:Y:S05]  /*1d50*/  BSYNC.RECONVERGENT B6 ;  /* 0x0000000000067941 */ /* 0x000fea0003800200 */
.L_x_31:
[----:B------:R-:W-:Y:S01]  /*1d60*/  LOP3.LUT P0, RZ, R26, 0x1f, RZ, 0xc0, !PT ;  /* 0x0000001f1aff7812 */ /* 0x000fe2000780c0ff */
[----:B------:R-:W-:Y:S04]  /*1d70*/  BSSY B8, `(.L_x_33) ;  /* 0x00004bc000087945 */ /* 0x000fe80003800000 */
[----:B------:R-:W-:Y:S01]  /*1d80*/  BSSY.RELIABLE B6, `(.L_x_34) ;  /* 0x0000036000067945 */ /* 0x000fe20003800100 */
[----:B------:R-:W-:-:S13]  /*1d90*/  ISETP.LT.OR P0, PT, R35, 0x1, P0 ;  /* 0x000000012300780c */ /* 0x000fda0000701670 */
[----:B------:R-:W-:Y:S05]  /*1da0*/  @P0 BRA `(.L_x_35) ;  /* 0x0000000000b80947 */ /* 0x000fea0003800000 */
[----:B------:R-:W4:Y:S01]  /*1db0*/  LDC.64 R6, c[0x0][0x3a0] ;  /* 0x0000e800ff067b82 */ /* 0x000f220000000a00 */
[----:B------:R-:W-:-:S04]  /*1dc0*/  VOTE.ANY R0, PT, PT ;  /* 0x0000000000007806 */ /* 0x000fc800038e0100 */
[----:B------:R-:W-:-:S03]  /*1dd0*/  ISETP.EQ.U32.AND P0, PT, R0, -0x1, PT ;  /* 0xffffffff0000780c */ /* 0x000fc60003f02070 */
[----:B------:R-:W0:Y:S10]  /*1de0*/  LDC.64 R4, c[0x0][0x3b0] ;  /* 0x0000ec00ff047b82 */ /* 0x000e340000000a00 */
[----:B----4-:R4:W5:Y:S01]  /*1df0*/  @!P0 ATOMG.E.ADD.STRONG.GPU PT, R13, desc[UR36][R6.64], R35 ;  /* 0x80000023060d89a8 */ /* 0x01096200081ef124 */
[----:B------:R-:W-:Y:S05]  /*1e00*/  @!P0 BRA `(.L_x_36) ;  /* 0x0000000000448947 */ /* 0x000fea0003800000 */
[----:B------:R-:W1:Y:S01]  /*1e10*/  SHFL.UP P0, R0, R35, 0x1, RZ ;  /* 0x0420000023007989 */ /* 0x000e6200000000ff */
[----:B------:R-:W-:Y:S01]  /*1e20*/  IMAD.MOV.U32 R3, RZ, RZ, R35 ;  /* 0x000000ffff037224 */ /* 0x000fe200078e0023 */
[----:B------:R-:W2:Y:S01]  /*1e30*/  S2R R8, SR_LANEID ;  /* 0x0000000000087919 */ /* 0x000ea20000000000 */
[----:B-1----:R-:W-:-:S05]  /*1e40*/  @P0 IMAD.IADD.U32 R3, R35, 0x1, R0 ;  /* 0x0000000123030824 */ /* 0x002fca00078e0000 */
[----:B------:R-:W1:Y:S01]  /*1e50*/  SHFL.UP P0, R0, R3, 0x2, RZ ;  /* 0x0440000003007989 */ /* 0x000e6200000000ff */
[----:B--2---:R-:W-:Y:S01]  /*1e60*/  ISETP.EQ.U32.AND P1, PT, R8, 0x1f, PT ;  /* 0x0000001f0800780c */ /* 0x004fe20003f22070 */
[----:B-1----:R-:W-:-:S05]  /*1e70*/  @P0 IMAD.IADD.U32 R3, R3, 0x1, R0 ;  /* 0x0000000103030824 */ /* 0x002fca00078e0000 */
[----:B------:R-:W1:Y:S02]  /*1e80*/  SHFL.UP P0, R0, R3, 0x4, RZ ;  /* 0x0480000003007989 */ /* 0x000e6400000000ff */
[----:B-1----:R-:W-:-:S05]  /*1e90*/  @P0 IMAD.IADD.U32 R3, R3, 0x1, R0 ;  /* 0x0000000103030824 */ /* 0x002fca00078e0000 */
[----:B------:R-:W1:Y:S02]  /*1ea0*/  SHFL.UP P0, R0, R3, 0x8, RZ ;  /* 0x0500000003007989 */ /* 0x000e6400000000ff */
[----:B-1----:R-:W-:-:S05]  /*1eb0*/  @P0 IMAD.IADD.U32 R3, R3, 0x1, R0 ;  /* 0x0000000103030824 */ /* 0x002fca00078e0000 */
[----:B------:R-:W1:Y:S02]  /*1ec0*/  SHFL.UP P0, R0, R3, 0x10, RZ ;  /* 0x0600000003007989 */ /* 0x000e6400000000ff */
[----:B-1----:R-:W-:-:S05]  /*1ed0*/  @P0 IADD3 R3, PT, PT, R3, R0, RZ ;  /* 0x0000000003030210 */ /* 0x002fca0007ffe0ff */
[----:B----4-:R-:W2:Y:S04]  /*1ee0*/  @P1 ATOMG.E.ADD.STRONG.GPU PT, R6, desc[UR36][R6.64], R3 ;  /* 0x80000003060619a8 */ /* 0x010ea800081ef124 */
[----:B------:R-:W-:Y:S04]  /*1ef0*/  SHFL.UP P0, R0, R3, 0x1, RZ ;  /* 0x0420000003007989 */ /* 0x000fe800000000ff */
[----:B--2--5:R-:W1:Y:S02]  /*1f00*/  SHFL.IDX PT, R13, R6, 0x1f, 0x1f ;  /* 0x03e01f00060d7f89 */ /* 0x024e6400000e0000 */
[----:B-1----:R-:W-:-:S07]  /*1f10*/  @P0 IMAD.IADD.U32 R13, R13, 0x1, R0 ;  /* 0x000000010d0d0824 */ /* 0x002fce00078e0000 */
.L_x_36:
[----:B------:R-:W-:Y:S01]  /*1f20*/  VOTE.ANY R0, PT, PT ;  /* 0x0000000000007806 */ /* 0x000fe200038e0100 */
[----:B------:R0:W-:Y:S03]  /*1f30*/  STS [R19], RZ ;  /* 0x000000ff13007388 */ /* 0x0001e60000000800 */
[----:B------:R-:W-:-:S13]  /*1f40*/  ISETP.EQ.U32.AND P0, PT, R0, -0x1, PT ;  /* 0xffffffff0000780c */ /* 0x000fda0003f02070 */
[----:B0-----:R0:W5:Y:S01]  /*1f50*/  @!P0 ATOMG.E.ADD.STRONG.GPU PT, R16, desc[UR36][R4.64], R35 ;  /* 0x80000023041089a8 */ /* 0x00116200081ef124 */
[----:B------:R-:W-:Y:S05]  /*1f60*/  @!P0 BRA `(.L_x_37) ;  /* 0x00000000005c8947 */ /* 0x000fea0003800000 */
[----:B------:R-:W1:Y:S01]  /*1f70*/  SHFL.UP P0, R0, R35, 0x1, RZ ;  /* 0x0420000023007989 */ /* 0x000e6200000000ff */
[----:B------:R-:W-:Y:S01]  /*1f80*/  IMAD.MOV.U32 R3, RZ, RZ, R35 ;  /* 0x000000ffff037224 */ /* 0x000fe200078e0023 */
[----:B----4-:R-:W4:Y:S01]  /*1f90*/  S2R R6, SR_LANEID ;  /* 0x0000000000067919 */ /* 0x010f220000000000 */
[----:B-1----:R-:W-:-:S05]  /*1fa0*/  @P0 IMAD.IADD.U32 R3, R35, 0x1, R0 ;  /* 0x0000000123030824 */ /* 0x002fca00078e0000 */
[----:B------:R-:W1:Y:S01]  /*1fb0*/  SHFL.UP P0, R0, R3, 0x2, RZ ;  /* 0x0440000003007989 */ /* 0x000e6200000000ff */
[----:B----4-:R-:W-:Y:S01]  /*1fc0*/  ISETP.EQ.U32.AND P1, PT, R6, 0x1f, PT ;  /* 0x0000001f0600780c */ /* 0x010fe20003f22070 */
[----:B-1----:R-:W-:-:S05]  /*1fd0*/  @P0 IMAD.IADD.U32 R3, R3, 0x1, R0 ;  /* 0x0000000103030824 */ /* 0x002fca00078e0000 */
[----:B------:R-:W1:Y:S02]  /*1fe0*/  SHFL.UP P0, R0, R3, 0x4, RZ ;  /* 0x0480000003007989 */ /* 0x000e6400000000ff */
[----:B-1----:R-:W-:-:S05]  /*1ff0*/  @P0 IMAD.IADD.U32 R3, R3, 0x1, R0 ;  /* 0x0000000103030824 */ /* 0x002fca00078e0000 */
[----:B------:R-:W1:Y:S02]  /*2000*/  SHFL.UP P0, R0, R3, 0x8, RZ ;  /* 0x0500000003007989 */ /* 0x000e6400000000ff */
[----:B-1----:R-:W-:-:S05]  /*2010*/  @P0 IMAD.IADD.U32 R3, R3, 0x1, R0 ;  /* 0x0000000103030824 */ /* 0x002fca00078e0000 */
[----:B------:R-:W1:Y:S02]  /*2020*/  SHFL.UP P0, R0, R3, 0x10, RZ ;  /* 0x0600000003007989 */ /* 0x000e6400000000ff */
[----:B-1----:R-:W-:-:S05]  /*2030*/  @P0 IMAD.IADD.U32 R3, R3, 0x1, R0 ;  /* 0x0000000103030824 */ /* 0x002fca00078e0000 */
[----:B0-----:R-:W4:Y:S04]  /*2040*/  @P1 ATOMG.E.ADD.STRONG.GPU PT, R4, desc[UR36][R4.64], R3 ;  /* 0x80000003040419a8 */ /* 0x001f2800081ef124 */
[----:B------:R-:W-:Y:S04]  /*2050*/  SHFL.UP P0, R7, R3, 0x1, RZ ;  /* 0x0420000003077989 */ /* 0x000fe800000000ff */
[----:B----45:R-:W0:Y:S02]  /*2060*/  SHFL.IDX PT, R16, R4, 0x1f, 0x1f ;  /* 0x03e01f0004107f89 */ /* 0x030e2400000e0000 */
[----:B0-----:R-:W-:Y:S01]  /*2070*/  @P0 IMAD.IADD.U32 R16, R16, 0x1, R7 ;  /* 0x0000000110100824 */ /* 0x001fe200078e0007 */
[----:B------:R-:W-:Y:S06]  /*2080*/  BRA `(.L_x_37) ;  /* 0x0000000000147947 */ /* 0x000fec0003800000 */
.L_x_35:
[----:B------:R-:W-:-:S13]  /*2090*/  ISETP.GE.AND P0, PT, R35, 0x1, PT ;  /* 0x000000012300780c */ /* 0x000fda0003f06270 */
[----:B------:R-:W-:Y:S05]  /*20a0*/  @!P0 BREAK.RELIABLE B6 ;  /* 0x0000000000068942 */ /* 0x000fea0003800100 */
[----:B------:R-:W-:Y:S05]  /*20b0*/  @!P0 BRA `(.L_x_38) ;  /* 0x00000048001c8947 */ /* 0x000fea0003800000 */
[----:B------:R-:W-:Y:S02]  /*20c0*/  IMAD.MOV.U32 R16, RZ, RZ, RZ ;  /* 0x000000ffff107224 */ /* 0x000fe400078e00ff */
[----:B------:R-:W-:-:S07]  /*20d0*/  IMAD.MOV.U32 R13, RZ, RZ, RZ ;  /* 0x000000ffff0d7224 */ /* 0x000fce00078e00ff */
.L_x_37:
[----:B------:R-:W-:Y:S05]  /*20e0*/  BSYNC.RELIABLE B6 ;  /* 0x0000000000067941 */ /* 0x000fea0003800100 */
.L_x_34:
[----:B------:R-:W-:Y:S02]  /*20f0*/  VOTE.ANY R15, PT, PT ;  /* 0x00000000000f7806 */ /* 0x000fe400038e0100 */
[----:B------:R-:W-:Y:S02]  /*2100*/  ISETP.GE.AND P0, PT, R35, 0x1, PT ;  /* 0x000000012300780c */ /* 0x000fe40003f06270 */
[----:B------:R-:W-:-:S13]  /*2110*/  R2UR UR4, R15 ;  /* 0x000000000f0472ca */ /* 0x000fda00000e0000 */
[----:B------:R-:W-:Y:S05]  /*2120*/  BRA.DIV UR4, `(.L_x_39) ;  /* 0x0000004a04687947 */ /* 0x000fea000b800000 */
[----:B-----5:R0:W0:Y:S02]  /*2130*/  SHFL.IDX PT, R17, R13, RZ, 0x1f ;  /* 0x00001fff0d117589 */ /* 0x02002400000e0000 */
.L_x_79:
[----:B------:R-:W-:-:S04]  /*2140*/  VOTE.ANY R15, PT, PT ;  /* 0x00000000000f7806 */ /* 0x000fc800038e0100 */
[----:B------:R-:W-:-:S13]  /*2150*/  R2UR UR4, R15 ;  /* 0x000000000f0472ca */ /* 0x000fda00000e0000 */
[----:B------:R-:W-:Y:S05]  /*2160*/  BRA.DIV UR4, `(.L_x_40) ;  /* 0x0000004a047c7947 */ /* 0x000fea000b800000 */
[----:B------:R-:W0:Y:S02]  /*2170*/  SHFL.IDX PT, R16, R16, RZ, 0x1f ;  /* 0x00001fff10107589 */ /* 0x000e2400000e0000 */
.L_x_82:
[----:B------:R-:W-:Y:S05]  /*2180*/  @!P0 BRA `(.L_x_38) ;  /* 0x0000004400e88947 */ /* 0x000fea0003800000 */
[----:B------:R-:W-:Y:S01]  /*2190*/  ISETP.NE.AND P0, PT, R35, 0x1, PT ;  /* 0x000000012300780c */ /* 0x000fe20003f05270 */
[----:B------:R-:W-:Y:S01]  /*21a0*/  BSSY.RECONVERGENT B7, `(.L_x_41) ;  /* 0x00002fb000077945 */ /* 0x000fe20003800200 */
[----:B---3--:R-:W-:-:S11]  /*21b0*/  HFMA2 R34, -RZ, RZ, 0, 0 ;  /* 0x00000000ff227431 */ /* 0x008fd600000001ff */
[----:B------:R-:W-:Y:S05]  /*21c0*/  @!P0 BRA `(.L_x_42) ;  /* 0x0000002c00e08947 */ /* 0x000fea0003800000 */
[----:B------:R-:W-:Y:S01]  /*21d0*/  LOP3.LUT R34, R35, 0x7ffffffe, RZ, 0xc0, !PT ;  /* 0x7ffffffe23227812 */ /* 0x000fe200078ec0ff */
[----:B------:R-:W-:-:S07]  /*21e0*/  IMAD.MOV.U32 R33, RZ, RZ, RZ ;  /* 0x000000ffff217224 */ /* 0x000fce00078e00ff */
.L_x_63:
[----:B---3--:R-:W3:Y:S01]  /*21f0*/  S2UR UR6, SR_CgaCtaId ;  /* 0x00000000000679c3 */ /* 0x008ee20000008800 */
[----:B------:R-:W-:Y:S01]  /*2200*/  UMOV UR4, 0x400 ;  /* 0x0000040000047882 */ /* 0x000fe20000000000 */
[----:B------:R-:W-:Y:S01]  /*2210*/  IMAD.IADD R31, R22, 0x1, R33 ;  /* 0x00000001161f7824 */ /* 0x000fe200078e0221 */
[----:B------:R-:W-:Y:S01]  /*2220*/  UIADD3 UR5, UPT, UPT, UR4, 0x180, URZ ;  /* 0x0000018004057890 */ /* 0x000fe2000fffe0ff */
[----:B------:R-:W-:Y:S03]  /*2230*/  BSSY.RECONVERGENT B9, `(.L_x_43) ;  /* 0x0000178000097945 */ /* 0x000fe60003800200 */
[----:B---3--:R-:W-:Y:S02]  /*2240*/  ULEA UR5, UR6, UR5, 0x18 ;  /* 0x0000000506057291 */ /* 0x008fe4000f8ec0ff */
[----:B------:R-:W-:-:S04]  /*2250*/  ULEA UR4, UR6, UR4, 0x18 ;  /* 0x0000000406047291 */ /* 0x000fc8000f8ec0ff */
[C---:B------:R-:W-:Y:S02]  /*2260*/  LEA R32, R31.reuse, UR5, 0x2 ;  /* 0x000000051f207c11 */ /* 0x040fe4000f8e10ff */
[----:B------:R-:W-:-:S03]  /*2270*/  LEA R31, R31, UR4, 0x2 ;  /* 0x000000041f1f7c11 */ /* 0x000fc6000f8e10ff */
[----:B------:R-:W3:Y:S02]  /*2280*/  LDS R0, [R32] ;  /* 0x0000000020007984 */ /* 0x000ee40000000800 */
[----:B---3--:R-:W-:-:S13]  /*2290*/  ISETP.NE.AND P0, PT, R0, R25, PT ;  /* 0x000000190000720c */ /* 0x008fda0003f05270 */
[----:B01----:R-:W-:Y:S05]  /*22a0*/  @P0 BRA `(.L_x_44) ;  /* 0x0000001400c00947 */ /* 0x003fea0003800000 */
[----:B0-----:R-:W0:Y:S01]  /*22b0*/  LDS R30, [R31] ;  /* 0x000000001f1e7984 */ /* 0x001e220000000800 */
[----:B------:R-:W-:Y:S01]  /*22c0*/  BSSY.RECONVERGENT B10, `(.L_x_45) ;  /* 0x00000140000a7945 */ /* 0x000fe20003800200 */
[----:B0-----:R-:W-:-:S04]  /*22d0*/  ISETP.GE.U32.AND P0, PT, R30, 0xcf0, PT ;  /* 0x00000cf01e00780c */ /* 0x001fc80003f06070 */
[----:B--2---:R-:W-:-:S09]  /*22e0*/  P2R R36, PR, RZ, 0x1 ;  /* 0x00000001ff247803 */ /* 0x004fd20000000000 */
[----:B------:R-:W-:Y:S05]  /*22f0*/  @!P0 BRA `(.L_x_46) ;  /* 0x0000000000408947 */ /* 0x000fea0003800000 */
[----:B------:R-:W-:Y:S01]  /*2300*/  MOV R14, 0x60 ;  /* 0x00000060000e7802 */ /* 0x000fe20000000f00 */
[----:B------:R-:W0:Y:S01]  /*2310*/  LDCU.64 UR4, c[0x4][0x58] ;  /* 0x01000b00ff0477ac */ /* 0x000e220008000a00 */
[----:B------:R-:W-:Y:S02]  /*2320*/  HFMA2 R13, -RZ, RZ, 0, 0 ;  /* 0x00000000ff0d7431 */ /* 0x000fe400000001ff */
[----:B------:R-:W-:Y:S01]  /*2330*/  IMAD.MOV.U32 R8, RZ, RZ, 0x10c ;  /* 0x0000010cff087424 */ /* 0x000fe200078e00ff */
[----:B------:R-:W4:Y:S01]  /*2340*/  LDCU.64 UR6, c[0x4][0x38] ;  /* 0x01000700ff0677ac */ /* 0x000f220008000a00 */
[----:B------:R-:W2:Y:S01]  /*2350*/  LDC.64 R14, c[0x4][R14] ;  /* 0x010000000e0e7b82 */ /* 0x000ea20000000a00 */
[----:B------:R-:W-:Y:S01]  /*2360*/  IMAD.MOV.U32 R12, RZ, RZ, 0x1 ;  /* 0x00000001ff0c7424 */ /* 0x000fe200078e00ff */
[----:B------:R-:W3:Y:S01]  /*2370*/  LDCU.64 UR8, c[0x4][0x18] ;  /* 0x01000300ff0877ac */ /* 0x000ee20008000a00 */
[----:B0-----:R-:W-:Y:S02]  /*2380*/  IMAD.U32 R4, RZ, RZ, UR4 ;  /* 0x00000004ff047e24 */ /* 0x001fe4000f8e00ff */
[----:B------:R-:W-:-:S02]  /*2390*/  IMAD.U32 R5, RZ, RZ, UR5 ;  /* 0x00000005ff057e24 */ /* 0x000fc4000f8e00ff */
[----:B----4-:R-:W-:Y:S02]  /*23a0*/  IMAD.U32 R6, RZ, RZ, UR6 ;  /* 0x00000006ff067e24 */ /* 0x010fe4000f8e00ff */
[----:B------:R-:W-:Y:S02]  /*23b0*/  IMAD.U32 R7, RZ, RZ, UR7 ;  /* 0x00000007ff077e24 */ /* 0x000fe4000f8e00ff */
[----:B---3--:R-:W-:Y:S02]  /*23c0*/  IMAD.U32 R10, RZ, RZ, UR8 ;  /* 0x00000008ff0a7e24 */ /* 0x008fe4000f8e00ff */
[----:B------:R-:W-:-:S07]  /*23d0*/  IMAD.U32 R11, RZ, RZ, UR9 ;  /* 0x00000009ff0b7e24 */ /* 0x000fce000f8e00ff */
[----:B------:R-:W-:-:S07]  /*23e0*/  LEPC R20, `(.L_x_46) ;  /* 0x000000001014794e */ /* 0x000fce0000000000 */
[----:B-12---:R-:W-:Y:S05]  /*23f0*/  CALL.ABS.NOINC R14 ;  /* 0x000000000e007343 */ /* 0x006fea0003c00000 */
.L_x_46:
[----:B------:R-:W-:Y:S05]  /*2400*/  BSYNC.RECONVERGENT B10 ;  /* 0x00000000000a7941 */ /* 0x000fea0003800200 */
.L_x_45:
[----:B------:R-:W-:Y:S01]  /*2410*/  SHF.R.S32.HI R3, RZ, 0x1f, R30 ;  /* 0x0000001fff037819 */ /* 0x000fe2000001141e */
[----:B------:R-:W0:Y:S03]  /*2420*/  LDC.64 R4, c[0x0][0x398] ;  /* 0x0000e600ff047b82 */ /* 0x000e260000000a00 */
[----:B------:R-:W-:-:S04]  /*2430*/  LEA.HI R0, R3, R30, RZ, 0x3 ;  /* 0x0000001e03007211 */ /* 0x000fc800078f18ff */
[----:B------:R-:W-:-:S05]  /*2440*/  LEA.HI.SX32 R29, R0, R1, 0x1d ;  /* 0x00000001001d7211 */ /* 0x000fca00078feaff */
[----:B------:R-:W2:Y:S01]  /*2450*/  LDL.U8 R28, [R29] ;  /* 0x000000001d1c7983 */ /* 0x000ea20000100000 */
[----:B------:R-:W-:Y:S01]  /*2460*/  LOP3.LUT R0, R30, 0x7, RZ, 0xc0, !PT ;  /* 0x000000071e007812 */ /* 0x000fe200078ec0ff */
[----:B------:R-:W-:Y:S01]  /*2470*/  IMAD.MOV.U32 R3, RZ, RZ, 0x1 ;  /* 0x00000001ff037424 */ /* 0x000fe200078e00ff */
[----:B------:R-:W-:Y:S02]  /*2480*/  BSSY.RECONVERGENT B0, `(.L_x_47) ;  /* 0x000009d000007945 */ /* 0x000fe40003800200 */
[----:B------:R-:W-:-:S04]  /*2490*/  ISETP.GT.U32.AND P0, PT, R0, 0xffff, PT ;  /* 0x0000ffff0000780c */ /* 0x000fc80003f04070 */
[----:B------:R-:W-:-:S04]  /*24a0*/  SEL R0, R0, 0xffff, !P0 ;  /* 0x0000ffff00007807 */ /* 0x000fc80004000000 */
[----:B------:R-:W-:-:S04]  /*24b0*/  LOP3.LUT R0, R0, 0xffff, RZ, 0xc0, !PT ;  /* 0x0000ffff00007812 */ /* 0x000fc800078ec0ff */
[----:B------:R-:W-:Y:S01]  /*24c0*/  SHF.L.U32 R3, R3, R0, RZ ;  /* 0x0000000003037219 */ /* 0x000fe200000006ff */
[----:B------:R-:W-:-:S03]  /*24d0*/  IMAD.MOV.U32 R0, RZ, RZ, RZ ;  /* 0x000000ffff007224 */ /* 0x000fc600078e00ff */
[----:B--2---:R-:W-:Y:S01]  /*24e0*/  LOP3.LUT R28, R28, R3, RZ, 0xfc, !PT ;  /* 0x000000031c1c7212 */ /* 0x004fe200078efcff */
[----:B------:R-:W-:-:S04]  /*24f0*/  IMAD.IADD R3, R17, 0x1, R33 ;  /* 0x0000000111037824 */ /* 0x000fc800078e0221 */
[----:B------:R2:W-:Y:S01]  /*2500*/  STL.U8 [R29], R28 ;  /* 0x0000001c1d007387 */ /* 0x0005e20000100000 */
[----:B0-----:R-:W-:-:S04]  /*2510*/  IMAD.WIDE.U32 R4, R3, 0x19e, R4 ;  /* 0x0000019e03047825 */ /* 0x001fc800078e0004 */
[----:B------:R-:W-:-:S07]  /*2520*/  IMAD.MOV.U32 R3, RZ, RZ, RZ ;  /* 0x000000ffff037224 */ /* 0x000fce00078e00ff */
.L_x_48:
[----:B------:R-:W-:-:S05]  /*2530*/  IMAD.IADD R8, R1, 0x1, R0 ;  /* 0x0000000101087824 */ /* 0x000fca00078e0200 */
[----:B0-----:R-:W3:Y:S04]  /*2540*/  LDL.U8 R9, [R8+0x44] ;  /* 0x0000440008097983 */ /* 0x001ee80000100000 */
[----:B------:R-:W5:Y:S01]  /*2550*/  LDL.U8 R11, [R8] ;  /* 0x00000000080b7983 */ /* 0x000f620000100000 */
[----:B----4-:R-:W-:-:S03]  /*2560*/  IADD3 R6, P0, PT, R4, R0, RZ ;  /* 0x0000000004067210 */ /* 0x010fc60007f1e0ff */
[----:B------:R-:W4:Y:S02]  /*2570*/  LDL.U8 R13, [R8+0x1] ;  /* 0x00000100080d7983 */ /* 0x000f240000100000 */
[----:B------:R-:W-:Y:S02]  /*2580*/  IMAD.X R7, R5, 0x1, R3, P0 ;  /* 0x0000000105077824 */ /* 0x000fe400000e0603 */
[----:B------:R-:W2:Y:S04]  /*2590*/  LDL.U8 R15, [R8+0x2] ;  /* 0x00000200080f7983 */ /* 0x000ea80000100000 */
[----:B------:R-:W2:Y:S04]  /*25a0*/  LDL.U8 R21, [R8+0x3] ;  /* 0x0000030008157983 */ /* 0x000ea80000100000 */
[----:B------:R-:W2:Y:S04]  /*25b0*/  LDL.U8 R37, [R8+0x4] ;  /* 0x0000040008257983 */ /* 0x000ea80000100000 */
[----:B------:R-:W2:Y:S04]  /*25c0*/  LDL.U8 R10, [R8+0x5] ;  /* 0x00000500080a7983 */ /* 0x000ea80000100000 */
[----:B------:R-:W2:Y:S04]  /*25d0*/  LDL.U8 R12, [R8+0x6] ;  /* 0x00000600080c7983 */ /* 0x000ea80000100000 */
[----:B------:R-:W2:Y:S04]  /*25e0*/  LDL.U8 R14, [R8+0x7] ;  /* 0x00000700080e7983 */ /* 0x000ea80000100000 */
[----:B------:R-:W2:Y:S04]  /*25f0*/  LDL.U8 R20, [R8+0x8] ;  /* 0x0000080008147983 */ /* 0x000ea80000100000 */
[----:B---3--:R0:W-:Y:S04]  /*2600*/  STG.E.U8 desc[UR36][R6.64+0x44], R9 ;  /* 0x0000440906007986 */ /* 0x0081e8000c101124 */
[----:B-----5:R3:W-:Y:S04]  /*2610*/  STG.E.U8 desc[UR36][R6.64], R11 ;  /* 0x0000000b06007986 */ /* 0x0207e8000c101124 */
[----:B----4-:R4:W-:Y:S04]  /*2620*/  STG.E.U8 desc[UR36][R6.64+0x1], R13 ;  /* 0x0000010d06007986 */ /* 0x0109e8000c101124 */
[----:B0-----:R-:W5:Y:S04]  /*2630*/  LDL.U8 R9, [R8+0x9] ;  /* 0x0000090008097983 */ /* 0x001f680000100000 */
[----:B---3--:R-:W3:Y:S04]  /*2640*/  LDL.U8 R11, [R8+0xa] ;  /* 0x00000a00080b7983 */ /* 0x008ee80000100000 */
[----:B--2---:R0:W-:Y:S04]  /*2650*/  STG.E.U8 desc[UR36][R6.64+0x2], R15 ;  /* 0x0000020f06007986 */ /* 0x0041e8000c101124 */
[----:B------:R2:W-:Y:S04]  /*2660*/  STG.E.U8 desc[UR36][R6.64+0x3], R21 ;  /* 0x0000031506007986 */ /* 0x0005e8000c101124 */
[----:B------:R1:W-:Y:S04]  /*2670*/  STG.E.U8 desc[UR36][R6.64+0x4], R37 ;  /* 0x0000042506007986 */ /* 0x0003e8000c101124 */
[----:B------:R1:W-:Y:S04]  /*2680*/  STG.E.U8 desc[UR36][R6.64+0x5], R10 ;  /* 0x0000050a06007986 */ /* 0x0003e8000c101124 */
[----:B----4-:R-:W4:Y:S04]  /*2690*/  LDL.U8 R13, [R8+0xb] ;  /* 0x00000b00080d7983 */ /* 0x010f280000100000 */
[----:B0-----:R-:W4:Y:S04]  /*26a0*/  LDL.U8 R15, [R8+0xc] ;  /* 0x00000c00080f7983 */ /* 0x001f280000100000 */
[----:B--2---:R-:W2:Y:S04]  /*26b0*/  LDL.U8 R21, [R8+0xd] ;  /* 0x00000d0008157983 */ /* 0x004ea80000100000 */
[----:B-1----:R-:W2:Y:S04]  /*26c0*/  LDL.U8 R37, [R8+0xf] ;  /* 0x00000f0008257983 */ /* 0x002ea80000100000 */
[----:B------:R-:W2:Y:S04]  /*26d0*/  LDL.U8 R10, [R8+0x10] ;  /* 0x00001000080a7983 */ /* 0x000ea80000100000 */
[----:B-----5:R0:W-:Y:S04]  /*26e0*/  STG.E.U8 desc[UR36][R6.64+0x9], R9 ;  /* 0x0000090906007986 */ /* 0x0201e8000c101124 */
[----:B---3--:R1:W-:Y:S04]  /*26f0*/  STG.E.U8 desc[UR36][R6.64+0xa], R11 ;  /* 0x00000a0b06007986 */ /* 0x0083e8000c101124 */
[----:B0-----:R-:W3:Y:S04]  /*2700*/  LDL.U8 R9, [R8+0xe] ;  /* 0x00000e0008097983 */ /* 0x001ee80000100000 */
[----:B-1----:R-:W5:Y:S04]  /*2710*/  LDL.U8 R11, [R8+0x14] ;  /* 0x00001400080b7983 */ /* 0x002f680000100000 */
[----:B------:R0:W-:Y:S04]  /*2720*/  STG.E.U8 desc[UR36][R6.64+0x6], R12 ;  /* 0x0000060c06007986 */ /* 0x0001e8000c101124 */
[----:B------:R1:W-:Y:S04]  /*2730*/  STG.E.U8 desc[UR36][R6.64+0x7], R14 ;  /* 0x0000070e06007986 */ /* 0x0003e8000c101124 */
[----:B------:R1:W-:Y:S04]  /*2740*/  STG.E.U8 desc[UR36][R6.64+0x8], R20 ;  /* 0x0000081406007986 */ /* 0x0003e8000c101124 */
[----:B----4-:R4:W-:Y:S04]  /*2750*/  STG.E.U8 desc[UR36][R6.64+0xb], R13 ;  /* 0x00000b0d06007986 */ /* 0x0109e8000c101124 */
[----:B------:R4:W-:Y:S04]  /*2760*/  STG.E.U8 desc[UR36][R6.64+0xc], R15 ;  /* 0x00000c0f06007986 */ /* 0x0009e8000c101124 */
[----:B--2---:R2:W-:Y:S04]  /*2770*/  STG.E.U8 desc[UR36][R6.64+0xd], R21 ;  /* 0x00000d1506007986 */ /* 0x0045e8000c101124 */
[----:B------:R2:W-:Y:S04]  /*2780*/  STG.E.U8 desc[UR36][R6.64+0xf], R37 ;  /* 0x00000f2506007986 */ /* 0x0005e8000c101124 */
[----:B------:R2:W-:Y:S04]  /*2790*/  STG.E.U8 desc[UR36][R6.64+0x10], R10 ;  /* 0x0000100a06007986 */ /* 0x0005e8000c101124 */
[----:B0-----:R-:W5:Y:S04]  /*27a0*/  LDL.U8 R12, [R8+0x11] ;  /* 0x00001100080c7983 */ /* 0x001f680000100000 */
[----:B-1----:R-:W5:Y:S04]  /*27b0*/  LDL.U8 R14, [R8+0x12] ;  /* 0x00001200080e7983 */ /* 0x002f680000100000 */
[----:B------:R-:W5:Y:S04]  /*27c0*/  LDL.U8 R20, [R8+0x13] ;  /* 0x0000130008147983 */ /* 0x000f680000100000 */
[----:B----4-:R-:W4:Y:S04]  /*27d0*/  LDL.U8 R13, [R8+0x15] ;  /* 0x00001500080d7983 */ /* 0x010f280000100000 */
[----:B------:R-:W4:Y:S04]  /*27e0*/  LDL.U8 R15, [R8+0x16] ;  /* 0x00001600080f7983 */ /* 0x000f280000100000 */
[----:B--2---:R-:W2:Y:S04]  /*27f0*/  LDL.U8 R21, [R8+0x18] ;  /* 0x0000180008157983 */ /* 0x004ea80000100000 */
[----:B------:R-:W2:Y:S04]  /*2800*/  LDL.U8 R37, [R8+0x1a] ;  /* 0x00001a0008257983 */ /* 0x000ea80000100000 */
[----:B------:R-:W2:Y:S04]  /*2810*/  LDL.U8 R10, [R8+0x1b] ;  /* 0x00001b00080a7983 */ /* 0x000ea80000100000 */
[----:B---3--:R0:W-:Y:S04]  /*2820*/  STG.E.U8 desc[UR36][R6.64+0xe], R9 ;  /* 0x00000e0906007986 */ /* 0x0081e8000c101124 */
[----:B-----5:R1:W-:Y:S04]  /*2830*/  STG.E.U8 desc[UR36][R6.64+0x14], R11 ;  /* 0x0000140b06007986 */ /* 0x0203e8000c101124 */
        /* <DEDUP_REMOVED lines=81> */
[----:B-1----:R-:W5:Y:S01]  /*2d50*/  LDL.U8 R11, [R8+0x3d] ;  /* 0x00003d00080b7983 */ /* 0x002f620000100000 */
[----:B------:R-:W-:-:S05]  /*2d60*/  IADD3 R0, P0, PT, R0, 0x45, RZ ;  /* 0x0000004500007810 */ /* 0x000fca0007f1e0ff */
[----:B------:R-:W-:Y:S01]  /*2d70*/  IMAD.X R3, RZ, RZ, R3, P0 ;  /* 0x000000ffff037224 */ /* 0x000fe200000e0603 */
[----:B------:R-:W-:-:S04]  /*2d80*/  ISETP.GE.U32.AND P0, PT, R0, 0x19e, PT ;  /* 0x0000019e0000780c */ /* 0x000fc80003f06070 */
[----:B------:R-:W-:Y:S01]  /*2d90*/  ISETP.GE.U32.AND.EX P0, PT, R3, RZ, PT, P0 ;  /* 0x000000ff0300720c */ /* 0x000fe20003f06100 */
        /* <DEDUP_REMOVED lines=8> */
[----:B---3--:R0:W-:Y:S04]  /*2e20*/  STG.E.U8 desc[UR36][R6.64+0x3b], R9 ;  /* 0x00003b0906007986 */ /* 0x0081e8000c101124 */
[----:B-----5:R0:W-:Y:S01]  /*2e30*/  STG.E.U8 desc[UR36][R6.64+0x3d], R11 ;  /* 0x00003d0b06007986 */ /* 0x0201e2000c101124 */
[----:B------:R-:W-:Y:S05]  /*2e40*/  @!P0 BRA `(.L_x_48) ;  /* 0xfffffff400b88947 */ /* 0x000fea000383ffff */
[----:B------:R-:W-:Y:S05]  /*2e50*/  BSYNC.RECONVERGENT B0 ;  /* 0x0000000000007941 */ /* 0x000fea0003800200 */
.L_x_47:
[----:B------:R-:W1:Y:S01]  /*2e60*/  LDC.64 R4, c[0x0][0x3a8] ;  /* 0x0000ea00ff047b82 */ /* 0x000e620000000a00 */
[----:B0-----:R-:W-:Y:S01]  /*2e70*/  IMAD.IADD R7, R16, 0x1, R33 ;  /* 0x0000000110077824 */ /* 0x001fe200078e0221 */
[----:B------:R-:W-:Y:S01]  /*2e80*/  BSSY.RECONVERGENT B0, `(.L_x_49) ;  /* 0x0000096000007945 */ /* 0x000fe20003800200 */
[----:B------:R-:W-:Y:S02]  /*2e90*/  IMAD.MOV.U32 R0, RZ, RZ, RZ ;  /* 0x000000ffff007224 */ /* 0x000fe400078e00ff */
[----:B------:R-:W-:Y:S02]  /*2ea0*/  IMAD.MOV.U32 R3, RZ, RZ, RZ ;  /* 0x000000ffff037224 */ /* 0x000fe400078e00ff */
[----:B-1----:R-:W-:-:S07]  /*2eb0*/  IMAD.WIDE.U32 R4, R7, 0x19e, R4 ;  /* 0x0000019e07047825 */ /* 0x002fce00078e0004 */
.L_x_50:
[----:B------:R-:W-:-:S05]  /*2ec0*/  IADD3 R8, PT, PT, R1, R0, RZ ;  /* 0x0000000001087210 */ /* 0x000fca0007ffe0ff */
[----:B0-----:R-:W2:Y:S04]  /*2ed0*/  LDL.U8 R9, [R8+0x44] ;  /* 0x0000440008097983 */ /* 0x001ea80000100000 */
[----:B------:R-:W3:Y:S01]  /*2ee0*/  LDL.U8 R11, [R8] ;  /* 0x00000000080b7983 */ /* 0x000ee20000100000 */
[----:B------:R-:W-:-:S03]  /*2ef0*/  IADD3 R6, P0, PT, R4, R0, RZ ;  /* 0x0000000004067210 */ /* 0x000fc60007f1e0ff */
[----:B------:R-:W4:Y:S02]  /*2f00*/  LDL.U8 R13, [R8+0x1] ;  /* 0x00000100080d7983 */ /* 0x000f240000100000 */
[----:B------:R-:W-:Y:S02]  /*2f10*/  IMAD.X R7, R5, 0x1, R3, P0 ;  /* 0x0000000105077824 */ /* 0x000fe400000e0603 */
[----:B------:R-:W5:Y:S04]  /*2f20*/  LDL.U8 R15, [R8+0x2] ;  /* 0x00000200080f7983 */ /* 0x000f680000100000 */
[----:B------:R-:W5:Y:S04]  /*2f30*/  LDL.U8 R21, [R8+0x3] ;  /* 0x0000030008157983 */ /* 0x000f680000100000 */
[----:B------:R-:W5:Y:S04]  /*2f40*/  LDL.U8 R37, [R8+0x4] ;  /* 0x0000040008257983 */ /* 0x000f680000100000 */
[----:B------:R-:W5:Y:S04]  /*2f50*/  LDL.U8 R10, [R8+0x5] ;  /* 0x00000500080a7983 */ /* 0x000f680000100000 */
[----:B------:R-:W5:Y:S04]  /*2f60*/  LDL.U8 R12, [R8+0x6] ;  /* 0x00000600080c7983 */ /* 0x000f680000100000 */
[----:B------:R-:W5:Y:S04]  /*2f70*/  LDL.U8 R14, [R8+0x7] ;  /* 0x00000700080e7983 */ /* 0x000f680000100000 */
[----:B------:R-:W5:Y:S04]  /*2f80*/  LDL.U8 R20, [R8+0x8] ;  /* 0x0000080008147983 */ /* 0x000f680000100000 */
[----:B--2---:R0:W-:Y:S04]  /*2f90*/  STG.E.U8 desc[UR36][R6.64+0x44], R9 ;  /* 0x0000440906007986 */ /* 0x0041e8000c101124 */
[----:B---3--:R1:W-:Y:S04]  /*2fa0*/  STG.E.U8 desc[UR36][R6.64], R11 ;  /* 0x0000000b06007986 */ /* 0x0083e8000c101124 */
[----:B----4-:R2:W-:Y:S04]  /*2fb0*/  STG.E.U8 desc[UR36][R6.64+0x1], R13 ;  /* 0x0000010d06007986 */ /* 0x0105e8000c101124 */
[----:B0-----:R-:W3:Y:S04]  /*2fc0*/  LDL.U8 R9, [R8+0x9] ;  /* 0x0000090008097983 */ /* 0x001ee80000100000 */
[----:B-1----:R-:W4:Y:S04]  /*2fd0*/  LDL.U8 R11, [R8+0xa] ;  /* 0x00000a00080b7983 */ /* 0x002f280000100000 */
[----:B-----5:R0:W-:Y:S04]  /*2fe0*/  STG.E.U8 desc[UR36][R6.64+0x2], R15 ;  /* 0x0000020f06007986 */ /* 0x0201e8000c101124 */
[----:B------:R1:W-:Y:S04]  /*2ff0*/  STG.E.U8 desc[UR36][R6.64+0x3], R21 ;  /* 0x0000031506007986 */ /* 0x0003e8000c101124 */
[----:B------:R5:W-:Y:S04]  /*3000*/  STG.E.U8 desc[UR36][R6.64+0x4], R37 ;  /* 0x0000042506007986 */ /* 0x000be8000c101124 */
[----:B------:R5:W-:Y:S04]  /*3010*/  STG.E.U8 desc[UR36][R6.64+0x5], R10 ;  /* 0x0000050a06007986 */ /* 0x000be8000c101124 */
[----:B--2---:R-:W2:Y:S04]  /*3020*/  LDL.U8 R13, [R8+0xb] ;  /* 0x00000b00080d7983 */ /* 0x004ea80000100000 */
[----:B0-----:R-:W2:Y:S04]  /*3030*/  LDL.U8 R15, [R8+0xc] ;  /* 0x00000c00080f7983 */ /* 0x001ea80000100000 */
[----:B-1----:R-:W2:Y:S04]  /*3040*/  LDL.U8 R21, [R8+0xd] ;  /* 0x00000d0008157983 */ /* 0x002ea80000100000 */
[----:B-----5:R-:W5:Y:S04]  /*3050*/  LDL.U8 R37, [R8+0xf] ;  /* 0x00000f0008257983 */ /* 0x020f680000100000 */
[----:B------:R-:W5:Y:S04]  /*3060*/  LDL.U8 R10, [R8+0x10] ;  /* 0x00001000080a7983 */ /* 0x000f680000100000 */
[----:B---3--:R0:W-:Y:S04]  /*3070*/  STG.E.U8 desc[UR36][R6.64+0x9], R9 ;  /* 0x0000090906007986 */ /* 0x0081e8000c101124 */
[----:B----4-:R1:W-:Y:S04]  /*3080*/  STG.E.U8 desc[UR36][R6.64+0xa], R11 ;  /* 0x00000a0b06007986 */ /* 0x0103e8000c101124 */
[----:B0-----:R-:W3:Y:S04]  /*3090*/  LDL.U8 R9, [R8+0xe] ;  /* 0x00000e0008097983 */ /* 0x001ee80000100000 */
[----:B-1----:R-:W4:Y:S04]  /*30a0*/  LDL.U8 R11, [R8+0x14] ;  /* 0x00001400080b7983 */ /* 0x002f280000100000 */
[----:B------:R0:W-:Y:S04]  /*30b0*/  STG.E.U8 desc[UR36][R6.64+0x6], R12 ;  /* 0x0000060c06007986 */ /* 0x0001e8000c101124 */
[----:B------:R1:W-:Y:S04]  /*30c0*/  STG.E.U8 desc[UR36][R6.64+0x7], R14 ;  /* 0x0000070e06007986 */ /* 0x0003e8000c101124 */
[----:B------:R1:W-:Y:S04]  /*30d0*/  STG.E.U8 desc[UR36][R6.64+0x8], R20 ;  /* 0x0000081406007986 */ /* 0x0003e8000c101124 */
[----:B--2---:R2:W-:Y:S04]  /*30e0*/  STG.E.U8 desc[UR36][R6.64+0xb], R13 ;  /* 0x00000b0d06007986 */ /* 0x0045e8000c101124 */
[----:B------:R2:W-:Y:S04]  /*30f0*/  STG.E.U8 desc[UR36][R6.64+0xc], R15 ;  /* 0x00000c0f06007986 */ /* 0x0005e8000c101124 */
[----:B------:R2:W-:Y:S04]  /*3100*/  STG.E.U8 desc[UR36][R6.64+0xd], R21 ;  /* 0x00000d1506007986 */ /* 0x0005e8000c101124 */
[----:B-----5:R5:W-:Y:S04]  /*3110*/  STG.E.U8 desc[UR36][R6.64+0xf], R37 ;  /* 0x00000f2506007986 */ /* 0x020be8000c101124 */
[----:B------:R5:W-:Y:S04]  /*3120*/  STG.E.U8 desc[UR36][R6.64+0x10], R10 ;  /* 0x0000100a06007986 */ /* 0x000be8000c101124 */
[----:B0-----:R-:W4:Y:S04]  /*3130*/  LDL.U8 R12, [R8+0x11] ;  /* 0x00001100080c7983 */ /* 0x001f280000100000 */
[----:B-1----:R-:W4:Y:S04]  /*3140*/  LDL.U8 R14, [R8+0x12] ;  /* 0x00001200080e7983 */ /* 0x002f280000100000 */
[----:B------:R-:W4:Y:S04]  /*3150*/  LDL.U8 R20, [R8+0x13] ;  /* 0x0000130008147983 */ /* 0x000f280000100000 */
[----:B--2---:R-:W2:Y:S04]  /*3160*/  LDL.U8 R13, [R8+0x15] ;  /* 0x00001500080d7983 */ /* 0x004ea80000100000 */
[----:B------:R-:W2:Y:S04]  /*3170*/  LDL.U8 R15, [R8+0x16] ;  /* 0x00001600080f7983 */ /* 0x000ea80000100000 */
[----:B------:R-:W2:Y:S04]  /*3180*/  LDL.U8 R21, [R8+0x18] ;  /* 0x0000180008157983 */ /* 0x000ea80000100000 */
        /* <DEDUP_REMOVED lines=85> */
[----:B-1----:R-:W4:Y:S01]  /*36e0*/  LDL.U8 R11, [R8+0x3d] ;  /* 0x00003d00080b7983 */ /* 0x002f220000100000 */
[----:B------:R-:W-:-:S05]  /*36f0*/  IADD3 R0, P0, PT, R0, 0x45, RZ ;  /* 0x0000004500007810 */ /* 0x000fca0007f1e0ff */
[----:B------:R-:W-:Y:S01]  /*3700*/  IMAD.X R3, RZ, RZ, R3, P0 ;  /* 0x000000ffff037224 */ /* 0x000fe200000e0603 */
[----:B------:R-:W-:-:S04]  /*3710*/  ISETP.GE.U32.AND P0, PT, R0, 0x19e, PT ;  /* 0x0000019e0000780c */ /* 0x000fc80003f06070 */
[----:B------:R-:W-:Y:S01]  /*3720*/  ISETP.GE.U32.AND.EX P0, PT, R3, RZ, PT, P0 ;  /* 0x000000ff0300720c */ /* 0x000fe20003f06100 */
        /* <DEDUP_REMOVED lines=8> */
[----:B---3--:R0:W-:Y:S04]  /*37b0*/  STG.E.U8 desc[UR36][R6.64+0x3b], R9 ;  /* 0x00003b0906007986 */ /* 0x0081e8000c101124 */
[----:B----4-:R0:W-:Y:S01]  /*37c0*/  STG.E.U8 desc[UR36][R6.64+0x3d], R11 ;  /* 0x00003d0b06007986 */ /* 0x0101e2000c101124 */
[----:B------:R-:W-:Y:S05]  /*37d0*/  @!P0 BRA `(.L_x_50) ;  /* 0xfffffff400b88947 */ /* 0x000fea000383ffff */
[----:B------:R-:W-:Y:S05]  /*37e0*/  BSYNC.RECONVERGENT B0 ;  /* 0x0000000000007941 */ /* 0x000fea0003800200 */
.L_x_49:
[----:B------:R-:W-:Y:S01]  /*37f0*/  ISETP.NE.AND P1, PT, R36, RZ, PT ;  /* 0x000000ff2400720c */ /* 0x000fe20003f25270 */
[----:B------:R-:W-:-:S12]  /*3800*/  BSSY.RECONVERGENT B10, `(.L_x_51) ;  /* 0x00000120000a7945 */ /* 0x000fd80003800200 */
[----:B------:R-:W-:Y:S05]  /*3810*/  @!P1 BRA `(.L_x_52) ;  /* 0x0000000000409947 */ /* 0x000fea0003800000 */
[----:B0-----:R-:W-:Y:S01]  /*3820*/  MOV R14, 0x60 ;  /* 0x00000060000e7802 */ /* 0x001fe20000000f00 */
[----:B------:R-:W0:Y:S01]  /*3830*/  LDCU.64 UR4, c[0x4][0x58] ;  /* 0x01000b00ff0477ac */ /* 0x000e220008000a00 */
[----:B------:R-:W-:Y:S02]  /*3840*/  HFMA2 R13, -RZ, RZ, 0, 0 ;  /* 0x00000000ff0d7431 */ /* 0x000fe400000001ff */
[----:B------:R-:W-:Y:S01]  /*3850*/  IMAD.MOV.U32 R8, RZ, RZ, 0x123 ;  /* 0x00000123ff087424 */ /* 0x000fe200078e00ff */
[----:B------:R-:W1:Y:S01]  /*3860*/  LDCU.64 UR6, c[0x4][0x38] ;  /* 0x01000700ff0677ac */ /* 0x000e620008000a00 */
[----:B------:R-:W2:Y:S01]  /*3870*/  LDC.64 R14, c[0x4][R14] ;  /* 0x010000000e0e7b82 */ /* 0x000ea20000000a00 */
[----:B------:R-:W-:Y:S01]  /*3880*/  IMAD.MOV.U32 R12, RZ, RZ, 0x1 ;  /* 0x00000001ff0c7424 */ /* 0x000fe200078e00ff */
[----:B------:R-:W3:Y:S01]  /*3890*/  LDCU.64 UR8, c[0x4][0x20] ;  /* 0x01000400ff0877ac */ /* 0x000ee20008000a00 */
[----:B0-----:R-:W-:Y:S02]  /*38a0*/  IMAD.U32 R4, RZ, RZ, UR4 ;  /* 0x00000004ff047e24 */ /* 0x001fe4000f8e00ff */
[----:B------:R-:W-:-:S02]  /*38b0*/  IMAD.U32 R5, RZ, RZ, UR5 ;  /* 0x00000005ff057e24 */ /* 0x000fc4000f8e00ff */
[----:B-1----:R-:W-:Y:S02]  /*38c0*/  IMAD.U32 R6, RZ, RZ, UR6 ;  /* 0x00000006ff067e24 */ /* 0x002fe4000f8e00ff */
[----:B------:R-:W-:Y:S02]  /*38d0*/  IMAD.U32 R7, RZ, RZ, UR7 ;  /* 0x00000007ff077e24 */ /* 0x000fe4000f8e00ff */
[----:B---3--:R-:W-:Y:S02]  /*38e0*/  IMAD.U32 R10, RZ, RZ, UR8 ;  /* 0x00000008ff0a7e24 */ /* 0x008fe4000f8e00ff */
[----:B------:R-:W-:-:S07]  /*38f0*/  IMAD.U32 R11, RZ, RZ, UR9 ;  /* 0x00000009ff0b7e24 */ /* 0x000fce000f8e00ff */
[----:B------:R-:W-:-:S07]  /*3900*/  LEPC R20, `(.L_x_52) ;  /* 0x000000001014794e */ /* 0x000fce0000000000 */
[----:B--2---:R-:W-:Y:S05]  /*3910*/  CALL.ABS.NOINC R14 ;  /* 0x000000000e007343 */ /* 0x004fea0003c00000 */
.L_x_52:
[----:B------:R-:W-:Y:S05]  /*3920*/  BSYNC.RECONVERGENT B10 ;  /* 0x00000000000a7941 */ /* 0x000fea0003800200 */
.L_x_51:
[----:B------:R-:W-:Y:S01]  /*3930*/  SHF.R.S32.HI R3, RZ, 0x1f, R30 ;  /* 0x0000001fff037819 */ /* 0x000fe2000001141e */
[----:B------:R-:W-:-:S03]  /*3940*/  IMAD.MOV.U32 R0, RZ, RZ, 0x1 ;  /* 0x00000001ff007424 */ /* 0x000fc600078e00ff */
[----:B------:R-:W-:-:S04]  /*3950*/  LEA.HI R3, R3, R30, RZ, 0x3 ;  /* 0x0000001e03037211 */ /* 0x000fc800078f18ff */
[----:B------:R-:W-:-:S05]  /*3960*/  LOP3.LUT R3, R3, 0xfffffff8, RZ, 0xc0, !PT ;  /* 0xfffffff803037812 */ /* 0x000fca00078ec0ff */
[----:B------:R-:W-:-:S05]  /*3970*/  IMAD.IADD R3, R30, 0x1, -R3 ;  /* 0x000000011e037824 */ /* 0x000fca00078e0a03 */
[----:B------:R-:W-:-:S04]  /*3980*/  SHF.L.U32 R3, R0, R3, RZ ;  /* 0x0000000300037219 */ /* 0x000fc800000006ff */
[----:B------:R-:W-:-:S05]  /*3990*/  LOP3.LUT R28, R28, R3, RZ, 0x30, !PT ;  /* 0x000000031c1c7212 */ /* 0x000fca00078e30ff */
[----:B------:R3:W-:Y:S02]  /*39a0*/  STL.U8 [R29], R28 ;  /* 0x0000001c1d007387 */ /* 0x0007e40000100000 */
.L_x_44:
[----:B------:R-:W-:Y:S05]  /*39b0*/  BSYNC.RECONVERGENT B9 ;  /* 0x0000000000097941 */ /* 0x000fea0003800200 */
.L_x_43:
[----:B------:R-:W5:Y:S01]  /*39c0*/  LDS R32, [R32+0x4] ;  /* 0x0000040020207984 */ /* 0x000f620000000800 */
[----:B------:R-:W-:Y:S01]  /*39d0*/  BSSY.RECONVERGENT B9, `(.L_x_53) ;  /* 0x0000174000097945 */ /* 0x000fe20003800200 */
[----:B-----5:R-:W-:-:S13]  /*39e0*/  ISETP.NE.AND P0, PT, R32, R25, PT ;  /* 0x000000192000720c */ /* 0x020fda0003f05270 */
[----:B------:R-:W-:Y:S05]  /*39f0*/  @P0 BRA `(.L_x_54) ;  /* 0x0000001400c40947 */ /* 0x000fea0003800000 */
[----:B------:R-:W5:Y:S01]  /*3a00*/  LDS R31, [R31+0x4] ;  /* 0x000004001f1f7984 */ /* 0x000f620000000800 */
[----:B------:R-:W-:Y:S01]  /*3a10*/  BSSY.RECONVERGENT B10, `(.L_x_55) ;  /* 0x00000150000a7945 */ /* 0x000fe20003800200 */
[----:B0-----:R-:W-:Y:S01]  /*3a20*/  VIADD R30, R33, 0x1 ;  /* 0x00000001211e7836 */ /* 0x001fe20000000000 */
[----:B-----5:R-:W-:-:S04]  /*3a30*/  ISETP.GE.U32.AND P0, PT, R31, 0xcf0, PT ;  /* 0x00000cf01f00780c */ /* 0x020fc80003f06070 */
[----:B------:R-:W-:-:S09]  /*3a40*/  P2R R32, PR, RZ, 0x1 ;  /* 0x00000001ff207803 */ /* 0x000fd20000000000 */
[----:B------:R-:W-:Y:S05]  /*3a50*/  @!P0 BRA `(.L_x_56) ;  /* 0x0000000000408947 */ /* 0x000fea0003800000 */
[----:B------:R-:W-:Y:S01]  /*3a60*/  MOV R14, 0x60 ;  /* 0x00000060000e7802 */ /* 0x000fe20000000f00 */
[----:B------:R-:W0:Y:S01]  /*3a70*/  LDCU.64 UR4, c[0x4][0x58] ;  /* 0x01000b00ff0477ac */ /* 0x000e220008000a00 */
[----:B------:R-:W-:Y:S02]  /*3a80*/  HFMA2 R12, -RZ, RZ, 0, 5.9604644775390625e-08 ;  /* 0x00000001ff0c7431 */ /* 0x000fe400000001ff */
[----:B------:R-:W-:Y:S01]  /*3a90*/  IMAD.MOV.U32 R8, RZ, RZ, 0x10c ;  /* 0x0000010cff087424 */ /* 0x000fe200078e00ff */
[----:B------:R-:W4:Y:S01]  /*3aa0*/  LDCU.64 UR6, c[0x4][0x38] ;  /* 0x01000700ff0677ac */ /* 0x000f220008000a00 */
[----:B------:R-:W1:Y:S01]  /*3ab0*/  LDC.64 R14, c[0x4][R14] ;  /* 0x010000000e0e7b82 */ /* 0x000e620000000a00 */
[----:B------:R-:W-:Y:S01]  /*3ac0*/  IMAD.MOV.U32 R13, RZ, RZ, RZ ;  /* 0x000000ffff0d7224 */ /* 0x000fe200078e00ff */
[----:B------:R-:W5:Y:S01]  /*3ad0*/  LDCU.64 UR8, c[0x4][0x18] ;  /* 0x01000300ff0877ac */ /* 0x000f620008000a00 */
[----:B0-----:R-:W-:Y:S02]  /*3ae0*/  IMAD.U32 R4, RZ, RZ, UR4 ;  /* 0x00000004ff047e24 */ /* 0x001fe4000f8e00ff */
[----:B------:R-:W-:-:S02]  /*3af0*/  IMAD.U32 R5, RZ, RZ, UR5 ;  /* 0x00000005ff057e24 */ /* 0x000fc4000f8e00ff */
[----:B----4-:R-:W-:Y:S02]  /*3b00*/  IMAD.U32 R6, RZ, RZ, UR6 ;  /* 0x00000006ff067e24 */ /* 0x010fe4000f8e00ff */
[----:B------:R-:W-:Y:S02]  /*3b10*/  IMAD.U32 R7, RZ, RZ, UR7 ;  /* 0x00000007ff077e24 */ /* 0x000fe4000f8e00ff */
[----:B-----5:R-:W-:Y:S02]  /*3b20*/  IMAD.U32 R10, RZ, RZ, UR8 ;  /* 0x00000008ff0a7e24 */ /* 0x020fe4000f8e00ff */
[----:B------:R-:W-:-:S07]  /*3b30*/  IMAD.U32 R11, RZ, RZ, UR9 ;  /* 0x00000009ff0b7e24 */ /* 0x000fce000f8e00ff */
[----:B------:R-:W-:-:S07]  /*3b40*/  LEPC R20, `(.L_x_56) ;  /* 0x000000001014794e */ /* 0x000fce0000000000 */
[----:B-123--:R-:W-:Y:S05]  /*3b50*/  CALL.ABS.NOINC R14 ;  /* 0x000000000e007343 */ /* 0x00efea0003c00000 */
.L_x_56:
[----:B------:R-:W-:Y:S05]  /*3b60*/  BSYNC.RECONVERGENT B10 ;  /* 0x00000000000a7941 */ /* 0x000fea0003800200 */
.L_x_55:
[----:B---3--:R-:W-:Y:S02]  /*3b70*/  SHF.R.S32.HI R28, RZ, 0x1f, R31 ;  /* 0x0000001fff1c7819 */ /* 0x008fe4000001141f */
[----:B------:R-:W-:Y:S01]  /*3b80*/  LOP3.LUT R0, R31, 0x7, RZ, 0xc0, !PT ;  /* 0x000000071f007812 */ /* 0x000fe200078ec0ff */
[----:B------:R-:W-:Y:S01]  /*3b90*/  IMAD.MOV.U32 R3, RZ, RZ, 0x1 ;  /* 0x00000001ff037424 */ /* 0x000fe200078e00ff */
[----:B------:R-:W-:Y:S01]  /*3ba0*/  LEA.HI R28, R28, R31, RZ, 0x3 ;  /* 0x0000001f1c1c7211 */ /* 0x000fe200078f18ff */
[----:B------:R-:W0:Y:S03]  /*3bb0*/  LDC.64 R4, c[0x0][0x398] ;  /* 0x0000e600ff047b82 */ /* 0x000e260000000a00 */
[----:B------:R-:W-:-:S05]  /*3bc0*/  LEA.HI.SX32 R28, R28, R1, 0x1d ;  /* 0x000000011c1c7211 */ /* 0x000fca00078feaff */
[----:B------:R-:W3:Y:S01]  /*3bd0*/  LDL.U8 R29, [R28] ;  /* 0x000000001c1d7983 */ /* 0x000ee20000100000 */
[C---:B------:R-:W-:Y:S01]  /*3be0*/  ISETP.GT.U32.AND P0, PT, R0.reuse, 0xffff, PT ;  /* 0x0000ffff0000780c */ /* 0x040fe20003f04070 */
[----:B------:R-:W-:Y:S03]  /*3bf0*/  BSSY.RECONVERGENT B0, `(.L_x_57) ;  /* 0x000009c000007945 */ /* 0x000fe60003800200 */
[----:B------:R-:W-:-:S04]  /*3c00*/  SEL R0, R0, 0xffff, !P0 ;  /* 0x0000ffff00007807 */ /* 0x000fc80004000000 */
[----:B------:R-:W-:-:S04]  /*3c10*/  LOP3.LUT R0, R0, 0xffff, RZ, 0xc0, !PT ;  /* 0x0000ffff00007812 */ /* 0x000fc800078ec0ff */
[----:B------:R-:W-:Y:S01]  /*3c20*/  SHF.L.U32 R0, R3, R0, RZ ;  /* 0x0000000003007219 */ /* 0x000fe200000006ff */
[----:B------:R-:W-:-:S04]  /*3c30*/  IMAD.IADD R3, R17, 0x1, R30 ;  /* 0x0000000111037824 */ /* 0x000fc800078e021e */
[----:B0-----:R-:W-:-:S04]  /*3c40*/  IMAD.WIDE.U32 R4, R3, 0x19e, R4 ;  /* 0x0000019e03047825 */ /* 0x001fc800078e0004 */
[----:B------:R-:W-:Y:S01]  /*3c50*/  IMAD.MOV.U32 R3, RZ, RZ, RZ ;  /* 0x000000ffff037224 */ /* 0x000fe200078e00ff */
[----:B---3--:R-:W-:Y:S01]  /*3c60*/  LOP3.LUT R29, R29, R0, RZ, 0xfc, !PT ;  /* 0x000000001d1d7212 */ /* 0x008fe200078efcff */
[----:B------:R-:W-:-:S04]  /*3c70*/  IMAD.MOV.U32 R0, RZ, RZ, RZ ;  /* 0x000000ffff007224 */ /* 0x000fc800078e00ff */
[----:B------:R0:W-:Y:S03]  /*3c80*/  STL.U8 [R28], R29 ;  /* 0x0000001d1c007387 */ /* 0x0001e60000100000 */
.L_x_58:
[----:B------:R-:W-:-:S05]  /*3c90*/  IMAD.IADD R8, R1, 0x1, R0 ;  /* 0x0000000101087824 */ /* 0x000fca00078e0200 */
[----:B0-----:R-:W3:Y:S04]  /*3ca0*/  LDL.U8 R9, [R8+0x44] ;  /* 0x0000440008097983 */ /* 0x001ee80000100000 */
[----:B------:R-:W5:Y:S04]  /*3cb0*/  LDL.U8 R11, [R8] ;  /* 0x00000000080b7983 */ /* 0x000f680000100000 */
[----:B------:R-:W5:Y:S01]  /*3cc0*/  LDL.U8 R13, [R8+0x1] ;  /* 0x00000100080d7983 */ /* 0x000f620000100000 */
[----:B----4-:R-:W-:-:S03]  /*3cd0*/  IADD3 R6, P0, PT, R4, R0, RZ ;  /* 0x0000000004067210 */ /* 0x010fc60007f1e0ff */
[----:B------:R-:W4:Y:S02]  /*3ce0*/  LDL.U8 R15, [R8+0x2] ;  /* 0x00000200080f7983 */ /* 0x000f240000100000 */
[----:B------:R-:W-:Y:S02]  /*3cf0*/  IMAD.X R7, R5, 0x1, R3, P0 ;  /* 0x0000000105077824 */ /* 0x000fe400000e0603 */
[----:B------:R-:W4:Y:S04]  /*3d00*/  LDL.U8 R21, [R8+0x3] ;  /* 0x0000030008157983 */ /* 0x000f280000100000 */
[----:B--2---:R-:W2:Y:S04]  /*3d10*/  LDL.U8 R37, [R8+0x4] ;  /* 0x0000040008257983 */ /* 0x004ea80000100000 */
[----:B------:R-:W2:Y:S04]  /*3d20*/  LDL.U8 R10, [R8+0x5] ;  /* 0x00000500080a7983 */ /* 0x000ea80000100000 */
[----:B------:R-:W2:Y:S04]  /*3d30*/  LDL.U8 R12, [R8+0x6] ;  /* 0x00000600080c7983 */ /* 0x000ea80000100000 */
[----:B------:R-:W2:Y:S04]  /*3d40*/  LDL.U8 R14, [R8+0x7] ;  /* 0x00000700080e7983 */ /* 0x000ea80000100000 */
[----:B------:R-:W2:Y:S04]  /*3d50*/  LDL.U8 R20, [R8+0x8] ;  /* 0x0000080008147983 */ /* 0x000ea80000100000 */
[----:B------:R-:W2:Y:S04]  /*3d60*/  LDL.U8 R36, [R8+0x9] ;  /* 0x0000090008247983 */ /* 0x000ea80000100000 */
[----:B---3--:R3:W-:Y:S04]  /*3d70*/  STG.E.U8 desc[UR36][R6.64+0x44], R9 ;  /* 0x0000440906007986 */ /* 0x0087e8000c101124 */
[----:B-----5:R5:W-:Y:S04]  /*3d80*/  STG.E.U8 desc[UR36][R6.64], R11 ;  /* 0x0000000b06007986 */ /* 0x020be8000c101124 */
[----:B------:R1:W-:Y:S04]  /*3d90*/  STG.E.U8 desc[UR36][R6.64+0x1], R13 ;  /* 0x0000010d06007986 */ /* 0x0003e8000c101124 */
[----:B---3--:R-:W3:Y:S04]  /*3da0*/  LDL.U8 R9, [R8+0xa] ;  /* 0x00000a0008097983 */ /* 0x008ee80000100000 */
[----:B-----5:R-:W5:Y:S04]  /*3db0*/  LDL.U8 R11, [R8+0xb] ;  /* 0x00000b00080b7983 */ /* 0x020f680000100000 */
[----:B-1----:R-:W5:Y:S04]  /*3dc0*/  LDL.U8 R13, [R8+0xc] ;  /* 0x00000c00080d7983 */ /* 0x002f680000100000 */
[----:B----4-:R1:W-:Y:S04]  /*3dd0*/  STG.E.U8 desc[UR36][R6.64+0x2], R15 ;  /* 0x0000020f06007986 */ /* 0x0103e8000c101124 */
[----:B------:R4:W-:Y:S04]  /*3de0*/  STG.E.U8 desc[UR36][R6.64+0x3], R21 ;  /* 0x0000031506007986 */ /* 0x0009e8000c101124 */
[----:B--2---:R2:W-:Y:S04]  /*3df0*/  STG.E.U8 desc[UR36][R6.64+0x4], R37 ;  /* 0x0000042506007986 */ /* 0x0045e8000c101124 */
[----:B------:R0:W-:Y:S04]  /*3e00*/  STG.E.U8 desc[UR36][R6.64+0x5], R10 ;  /* 0x0000050a06007986 */ /* 0x0001e8000c101124 */
[----:B------:R0:W-:Y:S04]  /*3e10*/  STG.E.U8 desc[UR36][R6.64+0x6], R12 ;  /* 0x0000060c06007986 */ /* 0x0001e8000c101124 */
[----:B------:R0:W-:Y:S04]  /*3e20*/  STG.E.U8 desc[UR36][R6.64+0x7], R14 ;  /* 0x0000070e06007986 */ /* 0x0001e8000c101124 */
[----:B------:R0:W-:Y:S04]  /*3e30*/  STG.E.U8 desc[UR36][R6.64+0x8], R20 ;  /* 0x0000081406007986 */ /* 0x0001e8000c101124 */
[----:B------:R0:W-:Y:S04]  /*3e40*/  STG.E.U8 desc[UR36][R6.64+0x9], R36 ;  /* 0x0000092406007986 */ /* 0x0001e8000c101124 */
[----:B-1----:R-:W5:Y:S04]  /*3e50*/  LDL.U8 R15, [R8+0xd] ;  /* 0x00000d00080f7983 */ /* 0x002f680000100000 */
[----:B----4-:R-:W4:Y:S04]  /*3e60*/  LDL.U8 R21, [R8+0xe] ;  /* 0x00000e0008157983 */ /* 0x010f280000100000 */
[----:B--2---:R-:W2:Y:S04]  /*3e70*/  LDL.U8 R37, [R8+0xf] ;  /* 0x00000f0008257983 */ /* 0x004ea80000100000 */
[----:B0-----:R-:W2:Y:S04]  /*3e80*/  LDL.U8 R10, [R8+0x10] ;  /* 0x00001000080a7983 */ /* 0x001ea80000100000 */
[----:B------:R-:W2:Y:S04]  /*3e90*/  LDL.U8 R12, [R8+0x11] ;  /* 0x00001100080c7983 */ /* 0x000ea80000100000 */
[----:B------:R-:W2:Y:S04]  /*3ea0*/  LDL.U8 R14, [R8+0x12] ;  /* 0x00001200080e7983 */ /* 0x000ea80000100000 */
[----:B------:R-:W2:Y:S04]  /*3eb0*/  LDL.U8 R20, [R8+0x13] ;  /* 0x0000130008147983 */ /* 0x000ea80000100000 */
[----:B------:R-:W2:Y:S04]  /*3ec0*/  LDL.U8 R36, [R8+0x14] ;  /* 0x0000140008247983 */ /* 0x000ea80000100000 */
[----:B---3--:R0:W-:Y:S04]  /*3ed0*/  STG.E.U8 desc[UR36][R6.64+0xa], R9 ;  /* 0x00000a0906007986 */ /* 0x0081e8000c101124 */
[----:B-----5:R1:W-:Y:S04]  /*3ee0*/  STG.E.U8 desc[UR36][R6.64+0xb], R11 ;  /* 0x00000b0b06007986 */ /* 0x0203e8000c101124 */
[----:B------:R3:W-:Y:S04]  /*3ef0*/  STG.E.U8 desc[UR36][R6.64+0xc], R13 ;  /* 0x00000c0d06007986 */ /* 0x0007e8000c101124 */
[----:B0-----:R-:W5:Y:S04]  /*3f00*/  LDL.U8 R9, [R8+0x15] ;  /* 0x0000150008097983 */ /* 0x001f680000100000 */
[----:B-1----:R-:W5:Y:S04]  /*3f10*/  LDL.U8 R11, [R8+0x16] ;  /* 0x00001600080b7983 */ /* 0x002f680000100000 */
[----:B---3--:R-:W3:Y:S04]  /*3f20*/  LDL.U8 R13, [R8+0x17] ;  /* 0x00001700080d7983 */ /* 0x008ee80000100000 */
[----:B------:R0:W-:Y:S04]  /*3f30*/  STG.E.U8 desc[UR36][R6.64+0xd], R15 ;  /* 0x00000d0f06007986 */ /* 0x0001e8000c101124 */
[----:B----4-:R1:W-:Y:S04]  /*3f40*/  STG.E.U8 desc[UR36][R6.64+0xe], R21 ;  /* 0x00000e1506007986 */ /* 0x0103e8000c101124 */
[----:B--2---:R2:W-:Y:S04]  /*3f50*/  STG.E.U8 desc[UR36][R6.64+0xf], R37 ;  /* 0x00000f2506007986 */ /* 0x0045e8000c101124 */
[----:B------:R4:W-:Y:S04]  /*3f60*/  STG.E.U8 desc[UR36][R6.64+0x10], R10 ;  /* 0x0000100a06007986 */ /* 0x0009e8000c101124 */
[----:B------:R4:W-:Y:S04]  /*3f70*/  STG.E.U8 desc[UR36][R6.64+0x11], R12 ;  /* 0x0000110c06007986 */ /* 0x0009e8000c101124 */
[----:B------:R4:W-:Y:S04]  /*3f80*/  STG.E.U8 desc[UR36][R6.64+0x12], R14 ;  /* 0x0000120e06007986 */ /* 0x0009e8000c101124 */
[----:B------:R4:W-:Y:S04]  /*3f90*/  STG.E.U8 desc[UR36][R6.64+0x13], R20 ;  /* 0x0000131406007986 */ /* 0x0009e8000c101124 */
[----:B------:R4:W-:Y:S04]  /*3fa0*/  STG.E.U8 desc[UR36][R6.64+0x14], R36 ;  /* 0x0000142406007986 */ /* 0x0009e8000c101124 */
[----:B0-----:R-:W3:Y:S04]  /*3fb0*/  LDL.U8 R15, [R8+0x18] ;  /* 0x00001800080f7983 */ /* 0x001ee80000100000 */
[----:B-1----:R-:W3:Y:S04]  /*3fc0*/  LDL.U8 R21, [R8+0x19] ;  /* 0x0000190008157983 */ /* 0x002ee80000100000 */
[----:B--2---:R-:W2:Y:S04]  /*3fd0*/  LDL.U8 R37, [R8+0x1a] ;  /* 0x00001a0008257983 */ /* 0x004ea80000100000 */
[----:B----4-:R-:W4:Y:S04]  /*3fe0*/  LDL.U8 R10, [R8+0x1b] ;  /* 0x00001b00080a7983 */ /* 0x010f280000100000 */
[----:B------:R-:W4:Y:S04]  /*3ff0*/  LDL.U8 R12, [R8+0x1c] ;  /* 0x00001c00080c7983 */ /* 0x000f280000100000 */
[----:B------:R-:W4:Y:S04]  /*4000*/  LDL.U8 R14, [R8+0x1d] ;  /* 0x00001d00080e7983 */ /* 0x000f280000100000 */
[----:B------:R-:W4:Y:S04]  /*4010*/  LDL.U8 R20, [R8+0x1e] ;  /* 0x00001e0008147983 */ /* 0x000f280000100000 */
[----:B------:R-:W4:Y:S04]  /*4020*/  LDL.U8 R36, [R8+0x1f] ;  /* 0x00001f0008247983 */ /* 0x000f280000100000 */
[----:B-----5:R0:W-:Y:S04]  /*4030*/  STG.E.U8 desc[UR36][R6.64+0x15], R9 ;  /* 0x0000150906007986 */ /* 0x0201e8000c101124 */
[----:B------:R1:W-:Y:S04]  /*4040*/  STG.E.U8 desc[UR36][R6.64+0x16], R11 ;  /* 0x0000160b06007986 */ /* 0x0003e8000c101124 */
[----:B---3--:R3:W-:Y:S04]  /*4050*/  STG.E.U8 desc[UR36][R6.64+0x17], R13 ;  /* 0x0000170d06007986 */ /* 0x0087e8000c101124 */
[----:B0-----:R-:W5:Y:S04]  /*4060*/  LDL.U8 R9, [R8+0x20] ;  /* 0x0000200008097983 */ /* 0x001f680000100000 */
[----:B-1----:R-:W5:Y:S04]  /*4070*/  LDL.U8 R11, [R8+0x21] ;  /* 0x00002100080b7983 */ /* 0x002f680000100000 */
[----:B---3--:R-:W3:Y:S04]  /*4080*/  LDL.U8 R13, [R8+0x22] ;  /* 0x00002200080d7983 */ /* 0x008ee80000100000 */
[----:B------:R0:W-:Y:S04]  /*4090*/  STG.E.U8 desc[UR36][R6.64+0x18], R15 ;  /* 0x0000180f06007986 */ /* 0x0001e8000c101124 */
[----:B------:R1:W-:Y:S04]  /*40a0*/  STG.E.U8 desc[UR36][R6.64+0x19], R21 ;  /* 0x0000191506007986 */ /* 0x0003e8000c101124 */
[----:B--2---:R2:W-:Y:S04]  /*40b0*/  STG.E.U8 desc[UR36][R6.64+0x1a], R37 ;  /* 0x00001a2506007986 */ /* 0x0045e8000c101124 */
[----:B----4-:R4:W-:Y:S04]  /*40c0*/  STG.E.U8 desc[UR36][R6.64+0x1b], R10 ;  /* 0x00001b0a06007986 */ /* 0x0109e8000c101124 */
        /* <DEDUP_REMOVED lines=61> */
[----:B---3--:R-:W3:Y:S01]  /*44a0*/  LDL.U8 R13, [R8+0x43] ;  /* 0x00004300080d7983 */ /* 0x008ee20000100000 */
[----:B------:R-:W-:-:S05]  /*44b0*/  IADD3 R0, P0, PT, R0, 0x45, RZ ;  /* 0x0000004500007810 */ /* 0x000fca0007f1e0ff */
[----:B------:R-:W-:Y:S01]  /*44c0*/  IMAD.X R3, RZ, RZ, R3, P0 ;  /* 0x000000ffff037224 */ /* 0x000fe200000e0603 */
[----:B------:R-:W-:-:S04]  /*44d0*/  ISETP.GE.U32.AND P0, PT, R0, 0x19e, PT ;  /* 0x0000019e0000780c */ /* 0x000fc80003f06070 */
[----:B------:R-:W-:Y:S01]  /*44e0*/  ISETP.GE.U32.AND.EX P0, PT, R3, RZ, PT, P0 ;  /* 0x000000ff0300720c */ /* 0x000fe20003f06100 */
        /* <DEDUP_REMOVED lines=8> */
[----:B-----5:R0:W-:Y:S04]  /*4570*/  STG.E.U8 desc[UR36][R6.64+0x41], R9 ;  /* 0x0000410906007986 */ /* 0x0201e8000c101124 */
[----:B------:R0:W-:Y:S04]  /*4580*/  STG.E.U8 desc[UR36][R6.64+0x42], R11 ;  /* 0x0000420b06007986 */ /* 0x0001e8000c101124 */
[----:B---3--:R0:W-:Y:S01]  /*4590*/  STG.E.U8 desc[UR36][R6.64+0x43], R13 ;  /* 0x0000430d06007986 */ /* 0x0081e2000c101124 */
[----:B------:R-:W-:Y:S05]  /*45a0*/  @!P0 BRA `(.L_x_58) ;  /* 0xfffffff400b88947 */ /* 0x000fea000383ffff */
[----:B------:R-:W-:Y:S05]  /*45b0*/  BSYNC.RECONVERGENT B0 ;  /* 0x0000000000007941 */ /* 0x000fea0003800200 */
.L_x_57:
[----:B------:R-:W1:Y:S01]  /*45c0*/  LDC.64 R4, c[0x0][0x3a8] ;  /* 0x0000ea00ff047b82 */ /* 0x000e620000000a00 */
[----:B0-----:R-:W-:Y:S01]  /*45d0*/  IMAD.IADD R7, R16, 0x1, R30 ;  /* 0x0000000110077824 */ /* 0x001fe200078e021e */
[----:B------:R-:W-:Y:S01]  /*45e0*/  BSSY.RECONVERGENT B0, `(.L_x_59) ;  /* 0x0000096000007945 */ /* 0x000fe20003800200 */
[----:B------:R-:W-:Y:S01]  /*45f0*/  IMAD.MOV.U32 R0, RZ, RZ, RZ ;  /* 0x000000ffff007224 */ /* 0x000fe200078e00ff */
[----:B------:R-:W-:Y:S01]  /*4600*/  MOV R3, RZ ;  /* 0x000000ff00037202 */ /* 0x000fe20000000f00 */
[----:B-1----:R-:W-:-:S07]  /*4610*/  IMAD.WIDE.U32 R4, R7, 0x19e, R4 ;  /* 0x0000019e07047825 */ /* 0x002fce00078e0004 */
.L_x_60:
[----:B------:R-:W-:-:S05]  /*4620*/  IMAD.IADD R8, R1, 0x1, R0 ;  /* 0x0000000101087824 */ /* 0x000fca00078e0200 */
[----:B0-----:R-:W2:Y:S01]  /*4630*/  LDL.U8 R11, [R8+0x44] ;  /* 0x00004400080b7983 */ /* 0x001ea20000100000 */
[----:B------:R-:W-:-:S03]  /*4640*/  IADD3 R6, P0, PT, R4, R0, RZ ;  /* 0x0000000004067210 */ /* 0x000fc60007f1e0ff */
[----:B------:R-:W3:Y:S02]  /*4650*/  LDL.U8 R13, [R8] ;  /* 0x00000000080d7983 */ /* 0x000ee40000100000 */
[----:B------:R-:W-:Y:S02]  /*4660*/  IMAD.X R7, R5, 0x1, R3, P0 ;  /* 0x0000000105077824 */ /* 0x000fe400000e0603 */
[----:B------:R-:W4:Y:S04]  /*4670*/  LDL.U8 R9, [R8+0x1] ;  /* 0x0000010008097983 */ /* 0x000f280000100000 */
[----:B------:R-:W5:Y:S04]  /*4680*/  LDL.U8 R15, [R8+0x2] ;  /* 0x00000200080f7983 */ /* 0x000f680000100000 */
        /* <DEDUP_REMOVED lines=9> */
[----:B---3--:R-:W-:Y:S04]  /*4720*/  STG.E.U8 desc[UR36][R6.64], R13 ;  /* 0x0000000d06007986 */ /* 0x008fe8000c101124 */
[----:B0-----:R-:W2:Y:S04]  /*4730*/  LDL.U8 R11, [R8+0xb] ;  /* 0x00000b00080b7983 */ /* 0x001ea80000100000 */
[----:B----4-:R0:W-:Y:S04]  /*4740*/  STG.E.U8 desc[UR36][R6.64+0x1], R9 ;  /* 0x0000010906007986 */ /* 0x0101e8000c101124 */
[----:B-----5:R1:W-:Y:S04]  /*4750*/  STG.E.U8 desc[UR36][R6.64+0x2], R15 ;  /* 0x0000020f06007986 */ /* 0x0203e8000c101124 */
[----:B------:R3:W-:Y:S04]  /*4760*/  STG.E.U8 desc[UR36][R6.64+0x3], R21 ;  /* 0x0000031506007986 */ /* 0x0007e8000c101124 */
[----:B------:R4:W-:Y:S04]  /*4770*/  STG.E.U8 desc[UR36][R6.64+0x4], R37 ;  /* 0x0000042506007986 */ /* 0x0009e8000c101124 */
[----:B------:R5:W-:Y:S04]  /*4780*/  STG.E.U8 desc[UR36][R6.64+0x5], R10 ;  /* 0x0000050a06007986 */ /* 0x000be8000c101124 */
[----:B------:R5:W-:Y:S04]  /*4790*/  STG.E.U8 desc[UR36][R6.64+0x6], R12 ;  /* 0x0000060c06007986 */ /* 0x000be8000c101124 */
[----:B------:R5:W-:Y:S04]  /*47a0*/  STG.E.U8 desc[UR36][R6.64+0x7], R14 ;  /* 0x0000070e06007986 */ /* 0x000be8000c101124 */
[----:B------:R5:W-:Y:S04]  /*47b0*/  STG.E.U8 desc[UR36][R6.64+0x8], R20 ;  /* 0x0000081406007986 */ /* 0x000be8000c101124 */
[----:B------:R5:W-:Y:S04]  /*47c0*/  STG.E.U8 desc[UR36][R6.64+0x9], R30 ;  /* 0x0000091e06007986 */ /* 0x000be8000c101124 */
[----:B0-----:R-:W2:Y:S04]  /*47d0*/  LDL.U8 R9, [R8+0xc] ;  /* 0x00000c0008097983 */ /* 0x001ea80000100000 */
[----:B------:R-:W2:Y:S04]  /*47e0*/  LDL.U8 R13, [R8+0xd] ;  /* 0x00000d00080d7983 */ /* 0x000ea80000100000 */
[----:B-1----:R-:W2:Y:S04]  /*47f0*/  LDL.U8 R15, [R8+0xe] ;  /* 0x00000e00080f7983 */ /* 0x002ea80000100000 */
[----:B---3--:R-:W3:Y:S04]  /*4800*/  LDL.U8 R21, [R8+0xf] ;  /* 0x00000f0008157983 */ /* 0x008ee80000100000 */
[----:B----4-:R-:W4:Y:S04]  /*4810*/  LDL.U8 R37, [R8+0x10] ;  /* 0x0000100008257983 */ /* 0x010f280000100000 */
[----:B-----5:R-:W5:Y:S04]  /*4820*/  LDL.U8 R10, [R8+0x11] ;  /* 0x00001100080a7983 */ /* 0x020f680000100000 */
[----:B------:R-:W5:Y:S04]  /*4830*/  LDL.U8 R12, [R8+0x12] ;  /* 0x00001200080c7983 */ /* 0x000f680000100000 */
[----:B------:R-:W5:Y:S04]  /*4840*/  LDL.U8 R14, [R8+0x13] ;  /* 0x00001300080e7983 */ /* 0x000f680000100000 */
[----:B------:R-:W5:Y:S04]  /*4850*/  LDL.U8 R20, [R8+0x14] ;  /* 0x0000140008147983 */ /* 0x000f680000100000 */
[----:B------:R-:W5:Y:S04]  /*4860*/  LDL.U8 R30, [R8+0x15] ;  /* 0x00001500081e7983 */ /* 0x000f680000100000 */
[----:B--2---:R0:W-:Y:S04]  /*4870*/  STG.E.U8 desc[UR36][R6.64+0xb], R11 ;  /* 0x00000b0b06007986 */ /* 0x0041e8000c101124 */
[----:B0-----:R-:W2:Y:S04]  /*4880*/  LDL.U8 R11, [R8+0x16] ;  /* 0x00001600080b7983 */ /* 0x001ea80000100000 */
[----:B------:R0:W-:Y:S04]  /*4890*/  STG.E.U8 desc[UR36][R6.64+0xc], R9 ;  /* 0x00000c0906007986 */ /* 0x0001e8000c101124 */
[----:B------:R1:W-:Y:S04]  /*48a0*/  STG.E.U8 desc[UR36][R6.64+0xd], R13 ;  /* 0x00000d0d06007986 */ /* 0x0003e8000c101124 */
[----:B------:R1:W-:Y:S04]  /*48b0*/  STG.E.U8 desc[UR36][R6.64+0xe], R15 ;  /* 0x00000e0f06007986 */ /* 0x0003e8000c101124 */
[----:B---3--:R3:W-:Y:S04]  /*48c0*/  STG.E.U8 desc[UR36][R6.64+0xf], R21 ;  /* 0x00000f1506007986 */ /* 0x0087e8000c101124 */
[----:B----4-:R4:W-:Y:S04]  /*48d0*/  STG.E.U8 desc[UR36][R6.64+0x10], R37 ;  /* 0x0000102506007986 */ /* 0x0109e8000c101124 */
[----:B-----5:R5:W-:Y:S04]  /*48e0*/  STG.E.U8 desc[UR36][R6.64+0x11], R10 ;  /* 0x0000110a06007986 */ /* 0x020be8000c101124 */
[----:B------:R5:W-:Y:S04]  /*48f0*/  STG.E.U8 desc[UR36][R6.64+0x12], R12 ;  /* 0x0000120c06007986 */ /* 0x000be8000c101124 */
[----:B------:R5:W-:Y:S04]  /*4900*/  STG.E.U8 desc[UR36][R6.64+0x13], R14 ;  /* 0x0000130e06007986 */ /* 0x000be8000c101124 */
[----:B------:R5:W-:Y:S04]  /*4910*/  STG.E.U8 desc[UR36][R6.64+0x14], R20 ;  /* 0x0000141406007986 */ /* 0x000be8000c101124 */
[----:B------:R5:W-:Y:S04]  /*4920*/  STG.E.U8 desc[UR36][R6.64+0x15], R30 ;  /* 0x0000151e06007986 */ /* 0x000be8000c101124 */
[----:B0-----:R-:W2:Y:S04]  /*4930*/  LDL.U8 R9, [R8+0x17] ;  /* 0x0000170008097983 */ /* 0x001ea80000100000 */
[----:B-1----:R-:W2:Y:S04]  /*4940*/  LDL.U8 R13, [R8+0x18] ;  /* 0x00001800080d7983 */ /* 0x002ea80000100000 */
[----:B------:R-:W2:Y:S04]  /*4950*/  LDL.U8 R15, [R8+0x19] ;  /* 0x00001900080f7983 */ /* 0x000ea80000100000 */
        /* <DEDUP_REMOVED lines=76> */
[----:B0-----:R-:W2:Y:S01]  /*4e20*/  LDL.U8 R11, [R8+0x42] ;  /* 0x00004200080b7983 */ /* 0x001ea20000100000 */
[----:B------:R-:W-:-:S03]  /*4e30*/  IADD3 R0, P0, PT, R0, 0x45, RZ ;  /* 0x0000004500007810 */ /* 0x000fc60007f1e0ff */
[----:B------:R0:W-:Y:S02]  /*4e40*/  STG.E.U8 desc[UR36][R6.64+0x43], R36 ;  /* 0x0000432406007986 */ /* 0x0001e4000c101124 */
[----:B------:R-:W-:Y:S01]  /*4e50*/  IMAD.X R3, RZ, RZ, R3, P0 ;  /* 0x000000ffff037224 */ /* 0x000fe200000e0603 */
[----:B------:R-:W-:-:S04]  /*4e60*/  ISETP.GE.U32.AND P0, PT, R0, 0x19e, PT ;  /* 0x0000019e0000780c */ /* 0x000fc80003f06070 */
[----:B------:R-:W-:Y:S01]  /*4e70*/  ISETP.GE.U32.AND.EX P0, PT, R3, RZ, PT, P0 ;  /* 0x000000ff0300720c */ /* 0x000fe20003f06100 */
        /* <DEDUP_REMOVED lines=10> */
[----:B--2---:R0:W-:Y:S01]  /*4f20*/  STG.E.U8 desc[UR36][R6.64+0x42], R11 ;  /* 0x0000420b06007986 */ /* 0x0041e2000c101124 */
[----:B------:R-:W-:Y:S05]  /*4f30*/  @!P0 BRA `(.L_x_60) ;  /* 0xfffffff400b88947 */ /* 0x000fea000383ffff */
[----:B------:R-:W-:Y:S05]  /*4f40*/  BSYNC.RECONVERGENT B0 ;  /* 0x0000000000007941 */ /* 0x000fea0003800200 */
.L_x_59:
[----:B------:R-:W-:Y:S01]  /*4f50*/  ISETP.NE.AND P1, PT, R32, RZ, PT ;  /* 0x000000ff2000720c */ /* 0x000fe20003f25270 */
[----:B------:R-:W-:-:S12]  /*4f60*/  BSSY.RECONVERGENT B10, `(.L_x_61) ;  /* 0x00000120000a7945 */ /* 0x000fd80003800200 */
[----:B------:R-:W-:Y:S05]  /*4f70*/  @!P1 BRA `(.L_x_62) ;  /* 0x0000000000409947 */ /* 0x000fea0003800000 */
[----:B0-----:R-:W-:Y:S01]  /*4f80*/  MOV R14, 0x60 ;  /* 0x00000060000e7802 */ /* 0x001fe20000000f00 */
[----:B------:R-:W0:Y:S01]  /*4f90*/  LDCU.64 UR4, c[0x4][0x58] ;  /* 0x01000b00ff0477ac */ /* 0x000e220008000a00 */
[----:B------:R-:W-:Y:S02]  /*4fa0*/  HFMA2 R12, -RZ, RZ, 0, 5.9604644775390625e-08 ;  /* 0x00000001ff0c7431 */ /* 0x000fe400000001ff */
[----:B------:R-:W-:Y:S01]  /*4fb0*/  IMAD.MOV.U32 R8, RZ, RZ, 0x123 ;  /* 0x00000123ff087424 */ /* 0x000fe200078e00ff */
[----:B------:R-:W1:Y:S01]  /*4fc0*/  LDCU.64 UR6, c[0x4][0x38] ;  /* 0x01000700ff0677ac */ /* 0x000e620008000a00 */
[----:B------:R-:W2:Y:S01]  /*4fd0*/  LDC.64 R14, c[0x4][R14] ;  /* 0x010000000e0e7b82 */ /* 0x000ea20000000a00 */
[----:B------:R-:W-:Y:S01]  /*4fe0*/  IMAD.MOV.U32 R13, RZ, RZ, RZ ;  /* 0x000000ffff0d7224 */ /* 0x000fe200078e00ff */
        /* <DEDUP_REMOVED lines=9> */
.L_x_62:
[----:B------:R-:W-:Y:S05]  /*5080*/  BSYNC.RECONVERGENT B10 ;  /* 0x00000000000a7941 */ /* 0x000fea0003800200 */
.L_x_61:
        /* <DEDUP_REMOVED lines=8> */
.L_x_54:
[----:B------:R-:W-:Y:S05]  /*5110*/  BSYNC.RECONVERGENT B9 ;  /* 0x0000000000097941 */ /* 0x000fea0003800200 */
.L_x_53:
[----:B------:R-:W-:-:S05]  /*5120*/  VIADD R33, R33, 0x2 ;  /* 0x0000000221217836 */ /* 0x000fca0000000000 */
[----:B------:R-:W-:-:S13]  /*5130*/  ISETP.NE.AND P0, PT, R33, R34, PT ;  /* 0x000000222100720c */ /* 0x000fda0003f05270 */
[----:B------:R-:W-:Y:S05]  /*5140*/  @P0 BRA `(.L_x_63) ;  /* 0xffffffd000280947 */ /* 0x000fea000383ffff */
.L_x_42:
[----:B------:R-:W-:Y:S05]  /*5150*/  BSYNC.RECONVERGENT B7 ;  /* 0x0000000000077941 */ /* 0x000fea0003800200 */
.L_x_41:
[----:B0---4-:R-:W-:-:S04]  /*5160*/  LOP3.LUT R35, R35, 0x1, RZ, 0xc0, !PT ;  /* 0x0000000123237812 */ /* 0x011fc800078ec0ff */
[----:B------:R-:W-:-:S13]  /*5170*/  ISETP.NE.U32.AND P0, PT, R35, 0x1, PT ;  /* 0x000000012300780c */ /* 0x000fda0003f05070 */
[----:B------:R-:W-:Y:S05]  /*5180*/  @P0 BRA `(.L_x_38) ;  /* 0x0000001400e80947 */ /* 0x000fea0003800000 */
[----:B------:R-:W0:Y:S01]  /*5190*/  S2R R4, SR_CgaCtaId ;  /* 0x0000000000047919 */ /* 0x000e220000008800 */
[----:B------:R-:W-:Y:S01]  /*51a0*/  MOV R3, 0x400 ;  /* 0x0000040000037802 */ /* 0x000fe20000000f00 */
[----:B-1-3--:R-:W-:-:S04]  /*51b0*/  IMAD.IADD R28, R22, 0x1, R34 ;  /* 0x00000001161c7824 */ /* 0x00afc800078e0222 */
[----:B------:R-:W-:-:S05]  /*51c0*/  VIADD R0, R3, 0x180 ;  /* 0x0000018003007836 */ /* 0x000fca0000000000 */
[----:B0-----:R-:W-:-:S05]  /*51d0*/  LEA R5, R4, R0, 0x18 ;  /* 0x0000000004057211 */ /* 0x001fca00078ec0ff */
[----:B------:R-:W-:-:S06]  /*51e0*/  IMAD R0, R28, 0x4, R5 ;  /* 0x000000041c007824 */ /* 0x000fcc00078e0205 */
[----:B------:R-:W0:Y:S02]  /*51f0*/  LDS R0, [R0] ;  /* 0x0000000000007984 */ /* 0x000e240000000800 */
[----:B0-----:R-:W-:-:S13]  /*5200*/  ISETP.NE.AND P0, PT, R0, R25, PT ;  /* 0x000000190000720c */ /* 0x001fda0003f05270 */
[----:B------:R-:W-:Y:S05]  /*5210*/  @P0 BRA `(.L_x_38) ;  /* 0x0000001400c40947 */ /* 0x000fea0003800000 */
[----:B------:R-:W-:Y:S01]  /*5220*/  LEA R3, R4, R3, 0x18 ;  /* 0x0000000304037211 */ /* 0x000fe200078ec0ff */
[----:B------:R-:W-:Y:S04]  /*5230*/  BSSY.RECONVERGENT B7, `(.L_x_64) ;  /* 0x0000015000077945 */ /* 0x000fe80003800200 */
[----:B------:R-:W-:-:S06]  /*5240*/  IMAD R28, R28, 0x4, R3 ;  /* 0x000000041c1c7824 */ /* 0x000fcc00078e0203 */
[----:B------:R-:W0:Y:S02]  /*5250*/  LDS R28, [R28] ;  /* 0x000000001c1c7984 */ /* 0x000e240000000800 */
[----:B0-----:R-:W-:-:S13]  /*5260*/  ISETP.GE.U32.AND P0, PT, R28, 0xcf0, PT ;  /* 0x00000cf01c00780c */ /* 0x001fda0003f06070 */
[----:B------:R-:W-:Y:S05]  /*5270*/  @!P0 BRA `(.L_x_65) ;  /* 0x0000000000408947 */ /* 0x000fea0003800000 */
[----:B------:R-:W-:Y:S01]  /*5280*/  MOV R14, 0x60 ;  /* 0x00000060000e7802 */ /* 0x000fe20000000f00 */
[----:B------:R-:W0:Y:S01]  /*5290*/  LDCU.64 UR4, c[0x4][0x58] ;  /* 0x01000b00ff0477ac */ /* 0x000e220008000a00 */
[----:B------:R-:W-:Y:S02]  /*52a0*/  IMAD.MOV.U32 R8, RZ, RZ, 0x10c ;  /* 0x0000010cff087424 */ /* 0x000fe400078e00ff */
[----:B------:R-:W-:Y:S01]  /*52b0*/  IMAD.MOV.U32 R12, RZ, RZ, 0x1 ;  /* 0x00000001ff0c7424 */ /* 0x000fe200078e00ff */
[----:B------:R-:W1:Y:S01]  /*52c0*/  LDCU.64 UR6, c[0x4][0x38] ;  /* 0x01000700ff0677ac */ /* 0x000e620008000a00 */
[----:B------:R-:W3:Y:S01]  /*52d0*/  LDC.64 R14, c[0x4][R14] ;  /* 0x010000000e0e7b82 */ /* 0x000ee20000000a00 */
[----:B------:R-:W-:Y:S01]  /*52e0*/  IMAD.MOV.U32 R13, RZ, RZ, RZ ;  /* 0x000000ffff0d7224 */ /* 0x000fe200078e00ff */
[----:B------:R-:W4:Y:S01]  /*52f0*/  LDCU.64 UR8, c[0x4][0x18] ;  /* 0x01000300ff0877ac */ /* 0x000f220008000a00 */
[----:B0-----:R-:W-:Y:S02]  /*5300*/  IMAD.U32 R4, RZ, RZ, UR4 ;  /* 0x00000004ff047e24 */ /* 0x001fe4000f8e00ff */
[----:B------:R-:W-:Y:S01]  /*5310*/  IMAD.U32 R5, RZ, RZ, UR5 ;  /* 0x00000005ff057e24 */ /* 0x000fe2000f8e00ff */
[----:B-1----:R-:W-:Y:S01]  /*5320*/  MOV R6, UR6 ;  /* 0x0000000600067c02 */ /* 0x002fe20008000f00 */
[----:B------:R-:W-:-:S02]  /*5330*/  IMAD.U32 R7, RZ, RZ, UR7 ;  /* 0x00000007ff077e24 */ /* 0x000fc4000f8e00ff */
[----:B----4-:R-:W-:Y:S02]  /*5340*/  IMAD.U32 R10, RZ, RZ, UR8 ;  /* 0x00000008ff0a7e24 */ /* 0x010fe4000f8e00ff */
[----:B------:R-:W-:-:S07]  /*5350*/  IMAD.U32 R11, RZ, RZ, UR9 ;  /* 0x00000009ff0b7e24 */ /* 0x000fce000f8e00ff */
[----:B------:R-:W-:-:S07]  /*5360*/  LEPC R20, `(.L_x_65) ;  /* 0x000000001014794e */ /* 0x000fce0000000000 */
[----:B--23--:R-:W-:Y:S05]  /*5370*/  CALL.ABS.NOINC R14 ;  /* 0x000000000e007343 */ /* 0x00cfea0003c00000 */
.L_x_65:
[----:B------:R-:W-:Y:S05]  /*5380*/  BSYNC.RECONVERGENT B7 ;  /* 0x0000000000077941 */ /* 0x000fea0003800200 */
.L_x_64:
[----:B------:R-:W-:Y:S01]  /*5390*/  SHF.R.S32.HI R3, RZ, 0x1f, R28 ;  /* 0x0000001fff037819 */ /* 0x000fe2000001141c */
[----:B------:R-:W0:Y:S03]  /*53a0*/  LDC.64 R4, c[0x0][0x398] ;  /* 0x0000e600ff047b82 */ /* 0x000e260000000a00 */
[----:B------:R-:W-:-:S04]  /*53b0*/  LEA.HI R0, R3, R28, RZ, 0x3 ;  /* 0x0000001c03007211 */ /* 0x000fc800078f18ff */
[----:B------:R-:W-:-:S05]  /*53c0*/  LEA.HI.SX32 R30, R0, R1, 0x1d ;  /* 0x00000001001e7211 */ /* 0x000fca00078feaff */
[----:B------:R-:W3:Y:S01]  /*53d0*/  LDL.U8 R29, [R30] ;  /* 0x000000001e1d7983 */ /* 0x000ee20000100000 */
[----:B------:R-:W-:Y:S01]  /*53e0*/  LOP3.LUT R0, R28, 0x7, RZ, 0xc0, !PT ;  /* 0x000000071c007812 */ /* 0x000fe200078ec0ff */
[----:B------:R-:W-:Y:S01]  /*53f0*/  IMAD.MOV.U32 R3, RZ, RZ, 0x1 ;  /* 0x00000001ff037424 */ /* 0x000fe200078e00ff */
[----:B------:R-:W-:Y:S01]  /*5400*/  BSSY.RECONVERGENT B0, `(.L_x_66) ;  /* 0x000009d000007945 */ /* 0x000fe20003800200 */
[----:B------:R-:W-:Y:S01]  /*5410*/  IMAD.IADD R17, R17, 0x1, R34 ;  /* 0x0000000111117824 */ /* 0x000fe200078e0222 */
[----:B------:R-:W-:-:S04]  /*5420*/  ISETP.GT.U32.AND P0, PT, R0, 0xffff, PT ;  /* 0x0000ffff0000780c */ /* 0x000fc80003f04070 */
[----:B------:R-:W-:Y:S01]  /*5430*/  SEL R0, R0, 0xffff, !P0 ;  /* 0x0000ffff00007807 */ /* 0x000fe20004000000 */
[----:B0-----:R-:W-:-:S03]  /*5440*/  IMAD.WIDE.U32 R4, R17, 0x19e, R4 ;  /* 0x0000019e11047825 */ /* 0x001fc600078e0004 */
[----:B------:R-:W-:-:S04]  /*5450*/  LOP3.LUT R0, R0, 0xffff, RZ, 0xc0, !PT ;  /* 0x0000ffff00007812 */ /* 0x000fc800078ec0ff */
[----:B------:R-:W-:Y:S01]  /*5460*/  SHF.L.U32 R0, R3, R0, RZ ;  /* 0x0000000003007219 */ /* 0x000fe200000006ff */
[----:B------:R-:W-:-:S03]  /*5470*/  IMAD.MOV.U32 R3, RZ, RZ, RZ ;  /* 0x000000ffff037224 */ /* 0x000fc600078e00ff */
[----:B---3--:R-:W-:Y:S01]  /*5480*/  LOP3.LUT R29, R29, R0, RZ, 0xfc, !PT ;  /* 0x000000001d1d7212 */ /* 0x008fe200078efcff */
[----:B------:R-:W-:-:S04]  /*5490*/  IMAD.MOV.U32 R0, RZ, RZ, RZ ;  /* 0x000000ffff007224 */ /* 0x000fc800078e00ff */
[----:B------:R0:W-:Y:S03]  /*54a0*/  STL.U8 [R30], R29 ;  /* 0x0000001d1e007387 */ /* 0x0001e60000100000 */
.L_x_67:
[----:B------:R-:W-:-:S05]  /*54b0*/  IADD3 R8, PT, PT, R1, R0, RZ ;  /* 0x0000000001087210 */ /* 0x000fca0007ffe0ff */
[----:B-1----:R-:W3:Y:S04]  /*54c0*/  LDL.U8 R9, [R8+0x44] ;  /* 0x0000440008097983 */ /* 0x002ee80000100000 */
[----:B------:R-:W4:Y:S04]  /*54d0*/  LDL.U8 R11, [R8] ;  /* 0x00000000080b7983 */ /* 0x000f280000100000 */
[----:B------:R-:W5:Y:S04]  /*54e0*/  LDL.U8 R13, [R8+0x1] ;  /* 0x00000100080d7983 */ /* 0x000f680000100000 */
[----:B------:R-:W5:Y:S04]  /*54f0*/  LDL.U8 R15, [R8+0x2] ;  /* 0x00000200080f7983 */ /* 0x000f680000100000 */
[----:B------:R-:W5:Y:S04]  /*5500*/  LDL.U8 R17, [R8+0x3] ;  /* 0x0000030008117983 */ /* 0x000f680000100000 */
[----:B------:R-:W5:Y:S04]  /*5510*/  LDL.U8 R21, [R8+0x4] ;  /* 0x0000040008157983 */ /* 0x000f680000100000 */
[----:B------:R-:W5:Y:S04]  /*5520*/  LDL.U8 R31, [R8+0x5] ;  /* 0x00000500081f7983 */ /* 0x000f680000100000 */
[----:B------:R-:W5:Y:S04]  /*5530*/  LDL.U8 R33, [R8+0x6] ;  /* 0x0000060008217983 */ /* 0x000f680000100000 */
[----:B------:R-:W5:Y:S04]  /*5540*/  LDL.U8 R35, [R8+0x7] ;  /* 0x0000070008237983 */ /* 0x000f680000100000 */
[----:B--2---:R-:W2:Y:S04]  /*5550*/  LDL.U8 R37, [R8+0x8] ;  /* 0x0000080008257983 */ /* 0x004ea80000100000 */
[----:B------:R-:W2:Y:S04]  /*5560*/  LDL.U8 R10, [R8+0x9] ;  /* 0x00000900080a7983 */ /* 0x000ea80000100000 */
[----:B------:R-:W2:Y:S01]  /*5570*/  LDL.U8 R12, [R8+0xa] ;  /* 0x00000a00080c7983 */ /* 0x000ea20000100000 */
[----:B------:R-:W-:-:S03]  /*5580*/  IADD3 R6, P0, PT, R4, R0, RZ ;  /* 0x0000000004067210 */ /* 0x000fc60007f1e0ff */
[----:B------:R-:W2:Y:S02]  /*5590*/  LDL.U8 R14, [R8+0x17] ;  /* 0x00001700080e7983 */ /* 0x000ea40000100000 */
[----:B------:R-:W-:Y:S02]  /*55a0*/  IMAD.X R7, R5, 0x1, R3, P0 ;  /* 0x0000000105077824 */ /* 0x000fe400000e0603 */
[----:B------:R-:W2:Y:S04]  /*55b0*/  LDL.U8 R20, [R8+0x18] ;  /* 0x0000180008147983 */ /* 0x000ea80000100000 */
[----:B------:R-:W2:Y:S04]  /*55c0*/  LDL.U8 R32, [R8+0x43] ;  /* 0x0000430008207983 */ /* 0x000ea80000100000 */
[----:B---3--:R1:W-:Y:S04]  /*55d0*/  STG.E.U8 desc[UR36][R6.64+0x44], R9 ;  /* 0x0000440906007986 */ /* 0x0083e8000c101124 */
        /* <DEDUP_REMOVED lines=8> */
[----:B--2---:R2:W-:Y:S04]  /*5660*/  STG.E.U8 desc[UR36][R6.64+0x8], R37 ;  /* 0x0000082506007986 */ /* 0x0045e8000c101124 */
[----:B------:R2:W-:Y:S04]  /*5670*/  STG.E.U8 desc[UR36][R6.64+0x9], R10 ;  /* 0x0000090a06007986 */ /* 0x0005e8000c101124 */
[----:B------:R2:W-:Y:S04]  /*5680*/  STG.E.U8 desc[UR36][R6.64+0xa], R12 ;  /* 0x00000a0c06007986 */ /* 0x0005e8000c101124 */
[----:B-1----:R-:W2:Y:S04]  /*5690*/  LDL.U8 R9, [R8+0xb] ;  /* 0x00000b0008097983 */ /* 0x002ea80000100000 */
[----:B---3--:R-:W3:Y:S04]  /*56a0*/  LDL.U8 R11, [R8+0xc] ;  /* 0x00000c00080b7983 */ /* 0x008ee80000100000 */
[----:B----4-:R-:W4:Y:S04]  /*56b0*/  LDL.U8 R13, [R8+0xd] ;  /* 0x00000d00080d7983 */ /* 0x010f280000100000 */
[----:B-----5:R-:W5:Y:S04]  /*56c0*/  LDL.U8 R15, [R8+0xe] ;  /* 0x00000e00080f7983 */ /* 0x020f680000100000 */
[----:B0-----:R-:W5:Y:S04]  /*56d0*/  LDL.U8 R17, [R8+0xf] ;  /* 0x00000f0008117983 */ /* 0x001f680000100000 */
[----:B------:R-:W5:Y:S04]  /*56e0*/  LDL.U8 R21, [R8+0x10] ;  /* 0x0000100008157983 */ /* 0x000f680000100000 */
[----:B------:R-:W5:Y:S04]  /*56f0*/  LDL.U8 R31, [R8+0x11] ;  /* 0x00001100081f7983 */ /* 0x000f680000100000 */
[----:B------:R-:W5:Y:S04]  /*5700*/  LDL.U8 R33, [R8+0x12] ;  /* 0x0000120008217983 */ /* 0x000f680000100000 */
[----:B------:R-:W5:Y:S04]  /*5710*/  LDL.U8 R35, [R8+0x13] ;  /* 0x0000130008237983 */ /* 0x000f680000100000 */
[----:B--2---:R-:W2:Y:S04]  /*5720*/  LDL.U8 R37, [R8+0x14] ;  /* 0x0000140008257983 */ /* 0x004ea80000100000 */
[----:B------:R-:W2:Y:S04]  /*5730*/  LDL.U8 R10, [R8+0x15] ;  /* 0x00001500080a7983 */ /* 0x000ea80000100000 */
[----:B------:R-:W2:Y:S04]  /*5740*/  LDL.U8 R12, [R8+0x16] ;  /* 0x00001600080c7983 */ /* 0x000ea80000100000 */
[----:B------:R0:W-:Y:S04]  /*5750*/  STG.E.U8 desc[UR36][R6.64+0x17], R14 ;  /* 0x0000170e06007986 */ /* 0x0001e8000c101124 */
[----:B------:R1:W-:Y:S04]  /*5760*/  STG.E.U8 desc[UR36][R6.64+0x18], R20 ;  /* 0x0000181406007986 */ /* 0x0003e8000c101124 */
[----:B0-----:R-:W2:Y:S04]  /*5770*/  LDL.U8 R14, [R8+0x25] ;  /* 0x00002500080e7983 */ /* 0x001ea80000100000 */
[----:B-1----:R-:W2:Y:S04]  /*5780*/  LDL.U8 R20, [R8+0x26] ;  /* 0x0000260008147983 */ /* 0x002ea80000100000 */
        /* <DEDUP_REMOVED lines=12> */
[----:B0-----:R-:W2:Y:S04]  /*5850*/  LDL.U8 R9, [R8+0x19] ;  /* 0x0000190008097983 */ /* 0x001ea80000100000 */
        /* <DEDUP_REMOVED lines=66> */
[----:B------:R-:W2:Y:S01]  /*5c80*/  LDL.U8 R12, [R8+0x40] ;  /* 0x00004000080c7983 */ /* 0x000ea20000100000 */
[----:B------:R-:W-:-:S03]  /*5c90*/  IADD3 R0, P0, PT, R0, 0x45, RZ ;  /* 0x0000004500007810 */ /* 0x000fc60007f1e0ff */
[----:B------:R1:W-:Y:S02]  /*5ca0*/  STG.E.U8 desc[UR36][R6.64+0x41], R14 ;  /* 0x0000410e06007986 */ /* 0x0003e4000c101124 */
[----:B------:R-:W-:Y:S01]  /*5cb0*/  IMAD.X R3, RZ, RZ, R3, P0 ;  /* 0x000000ffff037224 */ /* 0x000fe200000e0603 */
[----:B------:R-:W-:Y:S01]  /*5cc0*/  ISETP.GE.U32.AND P0, PT, R0, 0x19e, PT ;  /* 0x0000019e0000780c */ /* 0x000fe20003f06070 */
[----:B------:R1:W-:Y:S04]  /*5cd0*/  STG.E.U8 desc[UR36][R6.64+0x42], R20 ;  /* 0x0000421406007986 */ /* 0x0003e8000c101124 */
[----:B------:R1:W-:Y:S01]  /*5ce0*/  STG.E.U8 desc[UR36][R6.64+0x43], R32 ;  /* 0x0000432006007986 */ /* 0x0003e2000c101124 */
[----:B------:R-:W-:-:S03]  /*5cf0*/  ISETP.GE.U32.AND.EX P0, PT, R3, RZ, PT, P0 ;  /* 0x000000ff0300720c */ /* 0x000fc60003f06100 */
        /* <DEDUP_REMOVED lines=11> */
[----:B------:R1:W-:Y:S01]  /*5db0*/  STG.E.U8 desc[UR36][R6.64+0x40], R12 ;  /* 0x0000400c06007986 */ /* 0x0003e2000c101124 */
[----:B------:R-:W-:Y:S05]  /*5dc0*/  @!P0 BRA `(.L_x_67) ;  /* 0xfffffff400b88947 */ /* 0x000fea000383ffff */
[----:B------:R-:W-:Y:S05]  /*5dd0*/  BSYNC.RECONVERGENT B0 ;  /* 0x0000000000007941 */ /* 0x000fea0003800200 */
.L_x_66:
[----:B------:R-:W0:Y:S01]  /*5de0*/  LDC.64 R4, c[0x0][0x3a8] ;  /* 0x0000ea00ff047b82 */ /* 0x000e220000000a00 */
[----:B-1----:R-:W-:Y:S01]  /*5df0*/  IMAD.IADD R7, R16, 0x1, R34 ;  /* 0x0000000110077824 */ /* 0x002fe200078e0222 */
[----:B------:R-:W-:Y:S01]  /*5e00*/  BSSY.RECONVERGENT B0, `(.L_x_68) ;  /* 0x0000096000007945 */ /* 0x000fe20003800200 */
[----:B------:R-:W-:Y:S02]  /*5e10*/  IMAD.MOV.U32 R0, RZ, RZ, RZ ;  /* 0x000000ffff007224 */ /* 0x000fe400078e00ff */
[----:B------:R-:W-:Y:S02]  /*5e20*/  IMAD.MOV.U32 R3, RZ, RZ, RZ ;  /* 0x000000ffff037224 */ /* 0x000fe400078e00ff */
[----:B0-----:R-:W-:-:S07]  /*5e30*/  IMAD.WIDE.U32 R4, R7, 0x19e, R4 ;  /* 0x0000019e07047825 */ /* 0x001fce00078e0004 */
.L_x_69:
[----:B------:R-:W-:-:S05]  /*5e40*/  IMAD.IADD R8, R1, 0x1, R0 ;  /* 0x0000000101087824 */ /* 0x000fca00078e0200 */
[----:B0-----:R-:W2:Y:S04]  /*5e50*/  LDL.U8 R9, [R8+0x44] ;  /* 0x0000440008097983 */ /* 0x001ea80000100000 */
[----:B------:R-:W3:Y:S04]  /*5e60*/  LDL.U8 R11, [R8] ;  /* 0x00000000080b7983 */ /* 0x000ee80000100000 */
[----:B------:R-:W4:Y:S04]  /*5e70*/  LDL.U8 R13, [R8+0x1] ;  /* 0x00000100080d7983 */ /* 0x000f280000100000 */
[----:B------:R-:W5:Y:S01]  /*5e80*/  LDL.U8 R15, [R8+0x2] ;  /* 0x00000200080f7983 */ /* 0x000f620000100000 */
[----:B------:R-:W-:-:S03]  /*5e90*/  IADD3 R6, P0, PT, R4, R0, RZ ;  /* 0x0000000004067210 */ /* 0x000fc60007f1e0ff */
[----:B------:R-:W5:Y:S02]  /*5ea0*/  LDL.U8 R17, [R8+0x3] ;  /* 0x0000030008117983 */ /* 0x000f640000100000 */
        /* <DEDUP_REMOVED lines=16> */
[----:B-----5:R3:W-:Y:S04]  /*5fb0*/  STG.E.U8 desc[UR36][R6.64+0x2], R15 ;  /* 0x0000020f06007986 */ /* 0x0207e8000c101124 */
[----:B0-----:R-:W4:Y:S04]  /*5fc0*/  LDL.U8 R9, [R8+0xa] ;  /* 0x00000a0008097983 */ /* 0x001f280000100000 */
[----:B-1----:R-:W5:Y:S04]  /*5fd0*/  LDL.U8 R11, [R8+0xb] ;  /* 0x00000b00080b7983 */ /* 0x002f680000100000 */
[----:B--2---:R-:W2:Y:S04]  /*5fe0*/  LDL.U8 R13, [R8+0xc] ;  /* 0x00000c00080d7983 */ /* 0x004ea80000100000 */
[----:B---3--:R-:W3:Y:S04]  /*5ff0*/  LDL.U8 R15, [R8+0xd] ;  /* 0x00000d00080f7983 */ /* 0x008ee80000100000 */
[----:B------:R0:W-:Y:S04]  /*6000*/  STG.E.U8 desc[UR36][R6.64+0x3], R17 ;  /* 0x0000031106007986 */ /* 0x0001e8000c101124 */
        /* <DEDUP_REMOVED lines=11> */
[----:B0-----:R-:W3:Y:S04]  /*60c0*/  LDL.U8 R17, [R8+0x13] ;  /* 0x0000130008117983 */ /* 0x001ee80000100000 */
[----:B-1----:R-:W3:Y:S04]  /*60d0*/  LDL.U8 R21, [R8+0x14] ;  /* 0x0000140008157983 */ /* 0x002ee80000100000 */
[----:B------:R-:W3:Y:S04]  /*60e0*/  LDL.U8 R31, [R8+0x19] ;  /* 0x00001900081f7983 */ /* 0x000ee80000100000 */
        /* <DEDUP_REMOVED lines=9> */
[----:B----4-:R0:W-:Y:S04]  /*6180*/  STG.E.U8 desc[UR36][R6.64+0xa], R9 ;  /* 0x00000a0906007986 */ /* 0x0101e8000c101124 */
[----:B-----5:R1:W-:Y:S04]  /*6190*/  STG.E.U8 desc[UR36][R6.64+0xb], R11 ;  /* 0x00000b0b06007986 */ /* 0x0203e8000c101124 */
[----:B--2---:R2:W-:Y:S04]  /*61a0*/  STG.E.U8 desc[UR36][R6.64+0xc], R13 ;  /* 0x00000c0d06007986 */ /* 0x0045e8000c101124 */
[----:B---3--:R3:W-:Y:S04]  /*61b0*/  STG.E.U8 desc[UR36][R6.64+0xd], R15 ;  /* 0x00000d0f06007986 */ /* 0x0087e8000c101124 */
        /* <DEDUP_REMOVED lines=67> */
[----:B---3--:R-:W3:Y:S01]  /*65f0*/  LDL.U8 R15, [R8+0x36] ;  /* 0x00003600080f7983 */ /* 0x008ee20000100000 */
        /* <DEDUP_REMOVED lines=17> */
[----:B----4-:R0:W-:Y:S04]  /*6710*/  STG.E.U8 desc[UR36][R6.64+0x33], R9 ;  /* 0x0000330906007986 */ /* 0x0101e8000c101124 */
[----:B-----5:R0:W-:Y:S04]  /*6720*/  STG.E.U8 desc[UR36][R6.64+0x34], R11 ;  /* 0x0000340b06007986 */ /* 0x0201e8000c101124 */
[----:B--2---:R0:W-:Y:S04]  /*6730*/  STG.E.U8 desc[UR36][R6.64+0x35], R13 ;  /* 0x0000350d06007986 */ /* 0x0041e8000c101124 */
[----:B---3--:R0:W-:Y:S01]  /*6740*/  STG.E.U8 desc[UR36][R6.64+0x36], R15 ;  /* 0x0000360f06007986 */ /* 0x0081e2000c101124 */
[----:B------:R-:W-:Y:S05]  /*6750*/  @!P0 BRA `(.L_x_69) ;  /* 0xfffffff400b88947 */ /* 0x000fea000383ffff */
[----:B------:R-:W-:Y:S05]  /*6760*/  BSYNC.RECONVERGENT B0 ;  /* 0x0000000000007941 */ /* 0x000fea0003800200 */
.L_x_68:
[----:B------:R-:W-:Y:S01]  /*6770*/  ISETP.GE.U32.AND P0, PT, R28, 0xcf0, PT ;  /* 0x00000cf01c00780c */ /* 0x000fe20003f06070 */
[----:B------:R-:W-:-:S12]  /*6780*/  BSSY.RECONVERGENT B7, `(.L_x_70) ;  /* 0x0000012000077945 */ /* 0x000fd80003800200 */
[----:B------:R-:W-:Y:S05]  /*6790*/  @!P0 BRA `(.L_x_71) ;  /* 0x0000000000408947 */ /* 0x000fea0003800000 */
[----:B0-----:R-:W-:Y:S01]  /*67a0*/  MOV R14, 0x60 ;  /* 0x00000060000e7802 */ /* 0x001fe20000000f00 */
[----:B------:R-:W0:Y:S01]  /*67b0*/  LDCU.64 UR4, c[0x4][0x58] ;  /* 0x01000b00ff0477ac */ /* 0x000e220008000a00 */
[----:B------:R-:W-:Y:S02]  /*67c0*/  IMAD.MOV.U32 R8, RZ, RZ, 0x123 ;  /* 0x00000123ff087424 */ /* 0x000fe400078e00ff */
[----:B------:R-:W-:Y:S01]  /*67d0*/  IMAD.MOV.U32 R12, RZ, RZ, 0x1 ;  /* 0x00000001ff0c7424 */ /* 0x000fe200078e00ff */
[----:B------:R-:W1:Y:S01]  /*67e0*/  LDCU.64 UR6, c[0x4][0x38] ;  /* 0x01000700ff0677ac */ /* 0x000e620008000a00 */
[----:B------:R-:W2:Y:S01]  /*67f0*/  LDC.64 R14, c[0x4][R14] ;  /* 0x010000000e0e7b82 */ /* 0x000ea20000000a00 */
[----:B------:R-:W-:Y:S01]  /*6800*/  IMAD.MOV.U32 R13, RZ, RZ, RZ ;  /* 0x000000ffff0d7224 */ /* 0x000fe200078e00ff */
[----:B------:R-:W3:Y:S01]  /*6810*/  LDCU.64 UR8, c[0x4][0x20] ;  /* 0x01000400ff0877ac */ /* 0x000ee20008000a00 */
[----:B0-----:R-:W-:Y:S02]  /*6820*/  IMAD.U32 R4, RZ, RZ, UR4 ;  /* 0x00000004ff047e24 */ /* 0x001fe4000f8e00ff */
[----:B------:R-:W-:Y:S01]  /*6830*/  IMAD.U32 R5, RZ, RZ, UR5 ;  /* 0x00000005ff057e24 */ /* 0x000fe2000f8e00ff */
[----:B-1----:R-:W-:Y:S01]  /*6840*/  MOV R6, UR6 ;  /* 0x0000000600067c02 */ /* 0x002fe20008000f00 */
[----:B------:R-:W-:-:S02]  /*6850*/  IMAD.U32 R7, RZ, RZ, UR7 ;  /* 0x00000007ff077e24 */ /* 0x000fc4000f8e00ff */
[----:B---3--:R-:W-:Y:S02]  /*6860*/  IMAD.U32 R10, RZ, RZ, UR8 ;  /* 0x00000008ff0a7e24 */ /* 0x008fe4000f8e00ff */
[----:B------:R-:W-:-:S07]  /*6870*/  IMAD.U32 R11, RZ, RZ, UR9 ;  /* 0x00000009ff0b7e24 */ /* 0x000fce000f8e00ff */
[----:B------:R-:W-:-:S07]  /*6880*/  LEPC R20, `(.L_x_71) ;  /* 0x000000001014794e */ /* 0x000fce0000000000 */
[----:B--2---:R-:W-:Y:S05]  /*6890*/  CALL.ABS.NOINC R14 ;  /* 0x000000000e007343 */ /* 0x004fea0003c00000 */
.L_x_71:
[----:B------:R-:W-:Y:S05]  /*68a0*/  BSYNC.RECONVERGENT B7 ;  /* 0x0000000000077941 */ /* 0x000fea0003800200 */
.L_x_70:
        /* <DEDUP_REMOVED lines=8> */
.L_x_38:
[----:B------:R-:W-:Y:S05]  /*6930*/  BSYNC B8 ;  /* 0x0000000000087941 */ /* 0x000fea0003800000 */
.L_x_33:
[----:B------:R-:W5:Y:S01]  /*6940*/  LDS R0, [R19] ;  /* 0x0000000013007984 */ /* 0x000f620000000800 */
[----:B------:R-:W-:Y:S01]  /*6950*/  BSSY.RECONVERGENT B7, `(.L_x_72) ;  /* 0x000000d000077945 */ /* 0x000fe20003800200 */
[----:B-----5:R-:W-:-:S13]  /*6960*/  ISETP.NE.AND P0, PT, R0, RZ, PT ;  /* 0x000000ff0000720c */ /* 0x020fda0003f05270 */
[----:B------:R-:W-:Y:S05]  /*6970*/  @!P0 BRA `(.L_x_73) ;  /* 0x0000000000288947 */ /* 0x000fea0003800000 */
[----:B------:R-:W-:Y:S01]  /*6980*/  MOV R3, 0x0 ;  /* 0x0000000000037802 */ /* 0x000fe20000000f00 */
[----:B------:R1:W-:Y:S01]  /*6990*/  STL [R1+0x1a0], R0 ;  /* 0x0001a00001007387 */ /* 0x0003e20000100800 */
[----:B------:R-:W5:Y:S01]  /*69a0*/  LDCU.64 UR4, c[0x4][0x40] ;  /* 0x01000800ff0477ac */ /* 0x000f620008000a00 */
[----:B0---4-:R-:W-:Y:S01]  /*69b0*/  IADD3 R6, P0, PT, R24, 0x1a0, RZ ;  /* 0x000001a018067810 */ /* 0x011fe20007f1e0ff */
[----:B------:R1:W0:Y:S03]  /*69c0*/  LDC.64 R8, c[0x4][R3] ;  /* 0x0100000003087b82 */ /* 0x0002260000000a00 */
[----:B------:R-:W-:Y:S01]  /*69d0*/  IADD3.X R7, PT, PT, RZ, R23, RZ, P0, !PT ;  /* 0x00000017ff077210 */ /* 0x000fe200007fe4ff */
[----:B-----5:R-:W-:Y:S02]  /*69e0*/  IMAD.U32 R4, RZ, RZ, UR4 ;  /* 0x00000004ff047e24 */ /* 0x020fe4000f8e00ff */
[----:B-1----:R-:W-:-:S07]  /*69f0*/  IMAD.U32 R5, RZ, RZ, UR5 ;  /* 0x00000005ff057e24 */ /* 0x002fce000f8e00ff */
[----:B------:R-:W-:-:S07]  /*6a00*/  LEPC R20, `(.L_x_73) ;  /* 0x000000001014794e */ /* 0x000fce0000000000 */
[----:B0-23--:R-:W-:Y:S05]  /*6a10*/  CALL.ABS.NOINC R8 ;  /* 0x0000000008007343 */ /* 0x00dfea0003c00000 */
.L_x_73:
[----:B------:R-:W-:Y:S05]  /*6a20*/  BSYNC.RECONVERGENT B7 ;  /* 0x0000000000077941 */ /* 0x000fea0003800200 */
.L_x_72:
[----:B0-----:R-:W-:-:S04]  /*6a30*/  VOTE.ANY R15, PT, PT ;  /* 0x00000000000f7806 */ /* 0x001fc800038e0100 */
[----:B------:R-:W-:-:S13]  /*6a40*/  R2UR UR4, R15 ;  /* 0x000000000f0472ca */ /* 0x000fda00000e0000 */
[----:B------:R-:W-:Y:S05]  /*6a50*/  BRA.DIV UR4, `(.L_x_74) ;  /* 0x0000000204687947 */ /* 0x000fea000b800000 */
[----:B------:R-:W-:-:S13]  /*6a60*/  ISETP.NE.AND P1, PT, R27, RZ, PT ;  /* 0x000000ff1b00720c */ /* 0x000fda0003f25270 */
[----:B------:R-:W-:-:S13]  /*6a70*/  VOTE.ANY P0, P1 ;  /* 0x0000000000ff7806 */ /* 0x000fda0000800100 */
.L_x_85:
[----:B------:R-:W-:Y:S05]  /*6a80*/  @P0 BRA `(.L_x_75) ;  /* 0xffffffa000800947 */ /* 0x000fea000383ffff */
[----:B------:R-:W-:-:S05]  /*6a90*/  VIADD R2, R2, 0x1 ;  /* 0x0000000102027836 */ /* 0x000fca0000000000 */
[----:B------:R-:W-:-:S13]  /*6aa0*/  ISETP.NE.AND P0, PT, R2, 0xcf0, PT ;  /* 0x00000cf00200780c */ /* 0x000fda0003f05270 */
[----:B------:R-:W-:Y:S05]  /*6ab0*/  @P0 BRA `(.L_x_76) ;  /* 0xffffffa000100947 */ /* 0x000fea000383ffff */
[----:B------:R-:W-:Y:S05]  /*6ac0*/  EXIT ;  /* 0x000000000000794d */ /* 0x000fea0003800000 */
.L_x_39:
[----:B------:R-:W-:Y:S01]  /*6ad0*/  BSSY B0, `(.L_x_77) ;  /* 0x0000006000007945 */ /* 0x000fe20003800000 */
[----:B------:R-:W-:Y:S02]  /*6ae0*/  IMAD.MOV.U32 R12, RZ, RZ, RZ ;  /* 0x000000ffff0c7224 */ /* 0x000fe400078e00ff */
[----:B------:R-:W-:-:S07]  /*6af0*/  IMAD.MOV.U32 R11, RZ, RZ, 0x1f ;  /* 0x0000001fff0b7424 */ /* 0x000fce00078e00ff */
[----:B012345:R-:W-:Y:S05]  /*6b00*/  WARPSYNC.COLLECTIVE R15, `(.L_x_78) ;  /* 0x000000000f087348 */ /* 0x03ffea0003c00000 */
[----:B-----5:R0:W0:Y:S02]  /*6b10*/  SHFL.IDX P6, R14, R13, R12, R11 ;  /* 0x0000000c0d0e7389 */ /* 0x02002400000c000b */
[----:B01234-:R-:W-:Y:S05]  /*6b20*/  ENDCOLLECTIVE ;  /* 0x000000000000791b */ /* 0x01ffea0003800000 */
.L_x_78:
[----:B------:R-:W-:Y:S05]  /*6b30*/  BSYNC B0 ;  /* 0x0000000000007941 */ /* 0x000fea0003800000 */
.L_x_77:
[----:B------:R-:W-:Y:S01]  /*6b40*/  IMAD.MOV.U32 R17, RZ, RZ, R14 ;  /* 0x000000ffff117224 */ /* 0x000fe200078e000e */
[----:B------:R-:W-:Y:S06]  /*6b50*/  BRA `(.L_x_79) ;  /* 0xffffffb400787947 */ /* 0x000fec000383ffff */
.L_x_40:
[----:B------:R-:W-:Y:S01]  /*6b60*/  BSSY B0, `(.L_x_80) ;  /* 0x0000007000007945 */ /* 0x000fe20003800000 */
[----:B0-----:R-:W-:Y:S02]  /*6b70*/  IMAD.MOV.U32 R13, RZ, RZ, R16 ;  /* 0x000000ffff0d7224 */ /* 0x001fe400078e0010 */
[----:B------:R-:W-:Y:S02]  /*6b80*/  IMAD.MOV.U32 R12, RZ, RZ, RZ ;  /* 0x000000ffff0c7224 */ /* 0x000fe400078e00ff */
[----:B------:R-:W-:-:S07]  /*6b90*/  IMAD.MOV.U32 R11, RZ, RZ, 0x1f ;  /* 0x0000001fff0b7424 */ /* 0x000fce00078e00ff */
[----:B-1234-:R-:W-:Y:S05]  /*6ba0*/  WARPSYNC.COLLECTIVE R15, `(.L_x_81) ;  /* 0x000000000f087348 */ /* 0x01efea0003c00000 */
[----:B------:R0:W0:Y:S02]  /*6bb0*/  SHFL.IDX P6, R14, R13, R12, R11 ;  /* 0x0000000c0d0e7389 */ /* 0x00002400000c000b */
[----:B01234-:R-:W-:Y:S05]  /*6bc0*/  ENDCOLLECTIVE ;  /* 0x000000000000791b */ /* 0x01ffea0003800000 */
.L_x_81:
[----:B------:R-:W-:Y:S05]  /*6bd0*/  BSYNC B0 ;  /* 0x0000000000007941 */ /* 0x000fea0003800000 */
.L_x_80:
[----:B------:R-:W-:Y:S01]  /*6be0*/  IMAD.MOV.U32 R16, RZ, RZ, R14 ;  /* 0x000000ffff107224 */ /* 0x000fe200078e000e */
[----:B------:R-:W-:Y:S06]  /*6bf0*/  BRA `(.L_x_82) ;  /* 0xffffffb400607947 */ /* 0x000fec000383ffff */
.L_x_74:
[----:B------:R-:W-:Y:S01]  /*6c00*/  BSSY B0, `(.L_x_83) ;  /* 0x0000005000007945 */ /* 0x000fe20003800000 */
[----:B------:R-:W-:-:S13]  /*6c10*/  ISETP.NE.AND P5, PT, R27, RZ, PT ;  /* 0x000000ff1b00720c */ /* 0x000fda0003fa5270 */
[----:B-1234-:R-:W-:Y:S05]  /*6c20*/  WARPSYNC.COLLECTIVE R15, `(.L_x_84) ;  /* 0x000000000f087348 */ /* 0x01efea0003c00000 */
[----:B------:R-:W-:Y:S01]  /*6c30*/  VOTE.ANY P6, P5 ;  /* 0x0000000000ff7806 */ /* 0x000fe200028c0100 */
[----:B-1234-:R-:W-:-:S12]  /*6c40*/  ENDCOLLECTIVE ;  /* 0x000000000000791b */ /* 0x01efd80003800000 */
.L_x_84:
[----:B------:R-:W-:Y:S05]  /*6c50*/  BSYNC B0 ;  /* 0x0000000000007941 */ /* 0x000fea0003800000 */
.L_x_83:
[----:B------:R-:W-:Y:S01]  /*6c60*/  PLOP3.LUT P0, PT, P6, PT, PT, 0x80, 0x8 ;  /* 0x000000000008781c */ /* 0x000fe2000370f070 */
[----:B------:R-:W-:-:S12]  /*6c70*/  BRA `(.L_x_85) ;  /* 0xfffffffc00807947 */ /* 0x000fd8000383ffff */
.L_x_86:
        /* <DEDUP_REMOVED lines=16> */
.L_x_88:


//--------------------- .nv.global.init           --------------------------
	.section	.nv.global.init,"aw",@progbits
.nv.global.init:
	.type		$str$3,@object
	.size		$str$3,($str$10 - $str$3)
$str$3:
        /*0000*/ 	.byte	0x66, 0x61, 0x6c, 0x73, 0x65, 0x00
	.type		$str$10,@object
	.size		$str$10,($str$4 - $str$10)
$str$10:
        /*0006*/ 	.byte	0x69, 0x6e, 0x64, 0x65, 0x78, 0x20, 0x3e, 0x3d, 0x20, 0x30, 0x20, 0x61, 0x6e, 0x64, 0x20, 0x69
        /*0016*/ 	.byte	0x6e, 0x64, 0x65, 0x78, 0x20, 0x3c, 0x20, 0x4e, 0x00
	.type		$str$4,@object
	.size		$str$4,(__unnamed_3 - $str$4)
$str$4:
        /*001f*/ 	.byte	0x2f, 0x74, 0x6d, 0x70, 0x2f, 0x73, 0x61, 0x73, 0x73, 0x5f, 0x63, 0x75, 0x5f, 0x5f, 0x38, 0x32
        /*002f*/ 	.byte	0x68, 0x71, 0x73, 0x61, 0x32, 0x2f, 0x6b, 0x2e, 0x63, 0x75, 0x00
	.type		__unnamed_3,@object
	.size		__unnamed_3,(__unnamed_2 - __unnamed_3)
__unnamed_3:
        /*003a*/ 	.byte	0x76, 0x6f, 0x69, 0x64, 0x20, 0x56, 0x65, 0x72, 0x74, 0x65, 0x78, 0x45, 0x6d, 0x62, 0x65, 0x64
        /*004a*/ 	.byte	0x64, 0x69, 0x6e, 0x67, 0x3a, 0x3a, 0x73, 0x65, 0x74, 0x28, 0x69, 0x6e, 0x74, 0x29, 0x00
	.type		__unnamed_2,@object
	.size		__unnamed_2,($str$6 - __unnamed_2)
__unnamed_2:
        /*0059*/ 	.byte	0x69, 0x6e, 0x74, 0x20, 0x43, 0x53, 0x52, 0x3a, 0x3a, 0x67, 0x65, 0x74, 0x5f, 0x65, 0x6e, 0x64
        /*0069*/ 	.byte	0x5f, 0x65, 0x64, 0x67, 0x65, 0x5f, 0x69, 0x64, 0x78, 0x28, 0x69, 0x6e, 0x74, 0x29, 0x00
	.type		$str$6,@object
	.size		$str$6,(__unnamed_1 - $str$6)
$str$6:
        /*0078*/ 	.byte	0x48, 0x65, 0x6c, 0x6c, 0x6f, 0x20, 0x66, 0x72, 0x6f, 0x6d, 0x20, 0x62, 0x6c, 0x6f, 0x63, 0x6b
        /*0088*/ 	.byte	0x20, 0x25, 0x64, 0x2c, 0x20, 0x74, 0x68, 0x72, 0x65, 0x61, 0x64, 0x20, 0x25, 0x64, 0x0a, 0x00
	.type		__unnamed_1,@object
	.size		__unnamed_1,(__unnamed_4 - __unnamed_1)
__unnamed_1:
        /*0098*/ 	.byte	0x69, 0x6e, 0x74, 0x20, 0x43, 0x53, 0x52, 0x3a, 0x3a, 0x67, 0x65, 0x74, 0x5f, 0x73, 0x74, 0x61
        /*00a8*/ 	.byte	0x72, 0x74, 0x5f, 0x65, 0x64, 0x67, 0x65, 0x5f, 0x69, 0x64, 0x78, 0x28, 0x69, 0x6e, 0x74, 0x29
        /*00b8*/ 	.byte	0x00
	.type		__unnamed_4,@object
	.size		__unnamed_4,($str$7 - __unnamed_4)
__unnamed_4:
        /*00b9*/ 	.byte	0x76, 0x6f, 0x69, 0x64, 0x20, 0x56, 0x65, 0x72, 0x74, 0x65, 0x78, 0x45, 0x6d, 0x62, 0x65, 0x64
        /*00c9*/ 	.byte	0x64, 0x69, 0x6e, 0x67, 0x3a, 0x3a, 0x72, 0x65, 0x73, 0x65, 0x74, 0x28, 0x69, 0x6e, 0x74, 0x29
        /*00d9*/ 	.byte	0x00
	.type		$str$7,@object
	.size		$str$7,($str$5 - $str$7)
$str$7:
        /*00da*/ 	.byte	0x76, 0x65, 0x72, 0x74, 0x65, 0x78, 0x5f, 0x69, 0x64, 0x20, 0x3c, 0x20, 0x6e, 0x5f, 0x76, 0x65
        /*00ea*/ 	.byte	0x72, 0x74, 0x69, 0x63, 0x65, 0x73, 0x20, 0x26, 0x26, 0x20, 0x30, 0x20, 0x3c, 0x3d, 0x20, 0x76
        /*00fa*/ 	.byte	0x65, 0x72, 0x74, 0x65, 0x78, 0x5f, 0x69, 0x64, 0x00
	.type		$str$5,@object
	.size		$str$5,(__unnamed_5 - $str$5)
$str$5:
        /*0103*/ 	.byte	0x6e, 0x5f, 0x65, 0x78, 0x74, 0x65, 0x6e, 0x73, 0x69, 0x6f, 0x6e, 0x73, 0x5b, 0x77, 0x61, 0x72
        /*0113*/ 	.byte	0x70, 0x5f, 0x69, 0x64, 0x5d, 0x20, 0x6e, 0x6f, 0x74, 0x20, 0x7a, 0x65, 0x72, 0x6f, 0x20, 0x62
        /*0123*/ 	.byte	0x75, 0x74, 0x20, 0x69, 0x73, 0x20, 0x25, 0x64, 0x0a, 0x00
	.type		__unnamed_5,@object
	.size		__unnamed_5,(.L_4 - __unnamed_5)
__unnamed_5:
        /*012d*/ 	.byte	0x76, 0x6f, 0x69, 0x64, 0x20, 0x72, 0x75, 0x6e, 0x5f, 0x73, 0x69, 0x6e, 0x67, 0x6c, 0x65, 0x5f
        /*013d*/ 	.byte	0x73, 0x74, 0x65, 0x70, 0x28, 0x76, 0x6f, 0x69, 0x64, 0x20, 0x2a, 0x2c, 0x20, 0x69, 0x6e, 0x74
        /*014d*/ 	.byte	0x2c, 0x20, 0x43, 0x53, 0x52, 0x20, 0x2a, 0x2c, 0x20, 0x76, 0x6f, 0x69, 0x64, 0x20, 0x2a, 0x2c
        /*015d*/ 	.byte	0x20, 0x69, 0x6e, 0x74, 0x20, 0x2a, 0x2c, 0x20, 0x76, 0x6f, 0x69, 0x64, 0x20, 0x2a, 0x2c, 0x20
        /*016d*/ 	.byte	0x69, 0x6e, 0x74, 0x20, 0x2a, 0x2c, 0x20, 0x69, 0x6e, 0x74, 0x20, 0x2a, 0x2c, 0x20, 0x69, 0x6e
        /*017d*/ 	.byte	0x74, 0x20, 0x2a, 0x29, 0x00
.L_4:


//--------------------- .nv.shared.reserved.0     --------------------------
	.section	.nv.shared.reserved.0,"aw",@nobits
	.weak		__nv_reservedSMEM_offset_0_alias
	.size		__nv_reservedSMEM_offset_0_alias, 0, 64
	.other		__nv_reservedSMEM_offset_0_alias,@"STO_CUDA_RESERVED_SHARED STV_DEFAULT"
__nv_reservedSMEM_offset_0_alias:
	.zero		0
	.zero		64


//--------------------- .nv.shared._Z15run_single_stepPviP3CSRS_PiS_S2_S2_S2_ --------------------------
	.section	.nv.shared._Z15run_single_stepPviP3CSRS_PiS_S2_S2_S2_,"aw",@nobits
	.sectionflags	@""
	.align	4
.nv.shared._Z15run_single_stepPviP3CSRS_PiS_S2_S2_S2_:
	.zero		1804


//--------------------- .nv.constant0._Z12print_kernelv --------------------------
	.section	.nv.constant0._Z12print_kernelv,"a",@progbits
	.sectionflags	@""
	.align	4
.nv.constant0._Z12print_kernelv:
	.zero		896


//--------------------- .nv.constant0._Z15run_single_stepPviP3CSRS_PiS_S2_S2_S2_ --------------------------
	.section	.nv.constant0._Z15run_single_stepPviP3CSRS_PiS_S2_S2_S2_,"a",@progbits
	.sectionflags	@""
	.align	4
.nv.constant0._Z15run_single_stepPviP3CSRS_PiS_S2_S2_S2_:
	.zero		968


//--------------------- SYMBOLS --------------------------

	.type		.nv.reservedSmem.offset0,@object
	.size		.nv.reservedSmem.offset0,0x4
	.type		.nv.reservedSmem.cap,@object
	.size		.nv.reservedSmem.cap,0x4
	.type		vprintf,@function
	.type		__assertfail,@function
